//
// Generated by NVIDIA NVVM Compiler
//
// Compiler Build ID: CL-36424714
// Cuda compilation tools, release 13.0, V13.0.88
// Based on NVVM 20.0.0
//

.version 9.0
.target sm_100
.address_size 64

	// .globl	_Z15hgemm_optimizedPK6__halfS1_PS_iii
// _ZZ15hgemm_optimizedPK6__halfS1_PS_iiiE3s_A has been demoted
// _ZZ15hgemm_optimizedPK6__halfS1_PS_iiiE3s_B has been demoted

.visible .entry _Z15hgemm_optimizedPK6__halfS1_PS_iii(
	.param .u64 .ptr .align 1 _Z15hgemm_optimizedPK6__halfS1_PS_iii_param_0,
	.param .u64 .ptr .align 1 _Z15hgemm_optimizedPK6__halfS1_PS_iii_param_1,
	.param .u64 .ptr .align 1 _Z15hgemm_optimizedPK6__halfS1_PS_iii_param_2,
	.param .u32 _Z15hgemm_optimizedPK6__halfS1_PS_iii_param_3,
	.param .u32 _Z15hgemm_optimizedPK6__halfS1_PS_iii_param_4,
	.param .u32 _Z15hgemm_optimizedPK6__halfS1_PS_iii_param_5
)
{
	.reg .pred 	%p<18>;
	.reg .b16 	%rs<138>;
	.reg .b32 	%r<79>;
	.reg .b32 	%f<208>;
	.reg .b64 	%rd<15>;
	// demoted variable
	.shared .align 2 .b8 _ZZ15hgemm_optimizedPK6__halfS1_PS_iiiE3s_A[4096];
	// demoted variable
	.shared .align 2 .b8 _ZZ15hgemm_optimizedPK6__halfS1_PS_iiiE3s_B[4096];
	ld.param.u64 	%rd1, [_Z15hgemm_optimizedPK6__halfS1_PS_iii_param_0];
	ld.param.u64 	%rd2, [_Z15hgemm_optimizedPK6__halfS1_PS_iii_param_1];
	ld.param.u64 	%rd3, [_Z15hgemm_optimizedPK6__halfS1_PS_iii_param_2];
	ld.param.u32 	%r27, [_Z15hgemm_optimizedPK6__halfS1_PS_iii_param_3];
	ld.param.u32 	%r28, [_Z15hgemm_optimizedPK6__halfS1_PS_iii_param_4];
	ld.param.u32 	%r29, [_Z15hgemm_optimizedPK6__halfS1_PS_iii_param_5];
	mov.u32 	%r1, %tid.x;
	mov.u32 	%r75, %tid.y;
	mov.u32 	%r30, %ctaid.y;
	shl.b32 	%r31, %r30, 5;
	add.s32 	%r3, %r31, %r75;
	mov.u32 	%r32, %ctaid.x;
	shl.b32 	%r4, %r32, 5;
	add.s32 	%r5, %r4, %r1;
	setp.ge.s32 	%p1, %r3, %r27;
	setp.ge.s32 	%p2, %r1, %r29;
	shl.b32 	%r33, %r75, 6;
	mov.u32 	%r34, _ZZ15hgemm_optimizedPK6__halfS1_PS_iiiE3s_A;
	add.s32 	%r6, %r34, %r33;
	shl.b32 	%r35, %r1, 1;
	add.s32 	%r7, %r6, %r35;
	or.pred  	%p3, %p1, %p2;
	@%p3 bra 	$L__BB0_2;
	mad.lo.s32 	%r36, %r29, %r3, %r1;
	mul.wide.u32 	%rd5, %r36, 2;
	add.s64 	%rd4, %rd1, %rd5;
	// begin inline asm
	ld.global.nc.b16 %rs2, [%rd4];
	// end inline asm
	st.shared.u16 	[%r7], %rs2;
	bra.uni 	$L__BB0_3;
$L__BB0_2:
	mov.f32 	%f9, 0f00000000;
	// begin inline asm
	{  cvt.rn.f16.f32 %rs1, %f9;}

	// end inline asm
	st.shared.u16 	[%r7], %rs1;
$L__BB0_3:
	setp.ge.s32 	%p4, %r75, %r29;
	setp.ge.s32 	%p5, %r5, %r28;
	mov.u32 	%r38, _ZZ15hgemm_optimizedPK6__halfS1_PS_iiiE3s_B;
	add.s32 	%r39, %r38, %r33;
	add.s32 	%r8, %r39, %r35;
	or.pred  	%p6, %p5, %p4;
	@%p6 bra 	$L__BB0_5;
	mad.lo.s32 	%r41, %r28, %r75, %r5;
	mul.wide.s32 	%rd7, %r41, 2;
	add.s64 	%rd6, %rd2, %rd7;
	// begin inline asm
	ld.global.nc.b16 %rs4, [%rd6];
	// end inline asm
	st.shared.u16 	[%r8], %rs4;
	bra.uni 	$L__BB0_6;
$L__BB0_5:
	mov.f32 	%f10, 0f00000000;
	// begin inline asm
	{  cvt.rn.f16.f32 %rs3, %f10;}

	// end inline asm
	st.shared.u16 	[%r8], %rs3;
$L__BB0_6:
	bar.sync 	0;
	setp.lt.s32 	%p7, %r29, 33;
	mov.b32 	%r72, 0;
	mov.f32 	%f207, 0f00000000;
	mov.f32 	%f206, %f207;
	@%p7 bra 	$L__BB0_15;
	add.s32 	%r44, %r29, 31;
	shr.u32 	%r45, %r44, 5;
	add.s32 	%r9, %r38, %r35;
	neg.s32 	%r77, %r45;
	add.s32 	%r48, %r75, 32;
	mad.lo.s32 	%r49, %r28, %r48, %r1;
	add.s32 	%r76, %r49, %r4;
	shl.b32 	%r12, %r28, 5;
	mad.lo.s32 	%r74, %r29, %r3, %r1;
	mov.f32 	%f206, 0f00000000;
	mov.b32 	%r78, 0;
	mov.u32 	%r73, %r1;
	mov.f32 	%f207, %f206;
$L__BB0_8:
	setp.ge.s32 	%p8, %r3, %r27;
	xor.b32  	%r72, %r78, 1;
	add.s32 	%r73, %r73, 32;
	add.s32 	%r75, %r75, 32;
	setp.ge.s32 	%p9, %r73, %r29;
	or.pred  	%p10, %p8, %p9;
	@%p10 bra 	$L__BB0_10;
	add.s32 	%r52, %r74, 32;
	mul.wide.u32 	%rd9, %r52, 2;
	add.s64 	%rd8, %rd1, %rd9;
	// begin inline asm
	ld.global.nc.b16 %rs6, [%rd8];
	// end inline asm
	shl.b32 	%r53, %r72, 11;
	add.s32 	%r54, %r7, %r53;
	st.shared.u16 	[%r54], %rs6;
	bra.uni 	$L__BB0_11;
$L__BB0_10:
	mov.f32 	%f13, 0f00000000;
	// begin inline asm
	{  cvt.rn.f16.f32 %rs5, %f13;}

	// end inline asm
	shl.b32 	%r50, %r72, 11;
	add.s32 	%r51, %r7, %r50;
	st.shared.u16 	[%r51], %rs5;
$L__BB0_11:
	setp.ge.s32 	%p11, %r5, %r28;
	setp.ge.s32 	%p12, %r75, %r29;
	or.pred  	%p13, %p11, %p12;
	@%p13 bra 	$L__BB0_13;
	mul.wide.s32 	%rd11, %r76, 2;
	add.s64 	%rd10, %rd2, %rd11;
	// begin inline asm
	ld.global.nc.b16 %rs8, [%rd10];
	// end inline asm
	shl.b32 	%r57, %r72, 11;
	add.s32 	%r58, %r8, %r57;
	st.shared.u16 	[%r58], %rs8;
	bra.uni 	$L__BB0_14;
$L__BB0_13:
	mov.f32 	%f14, 0f00000000;
	// begin inline asm
	{  cvt.rn.f16.f32 %rs7, %f14;}

	// end inline asm
	shl.b32 	%r55, %r72, 11;
	add.s32 	%r56, %r8, %r55;
	st.shared.u16 	[%r56], %rs7;
$L__BB0_14:
	shl.b32 	%r59, %r78, 11;
	add.s32 	%r60, %r6, %r59;
	add.s32 	%r61, %r9, %r59;
	ld.shared.u16 	%rs9, [%r60];
	// begin inline asm
	{  cvt.f32.f16 %f15, %rs9;}

	// end inline asm
	ld.shared.u16 	%rs10, [%r61];
	// begin inline asm
	{  cvt.f32.f16 %f16, %rs10;}

	// end inline asm
	fma.rn.f32 	%f79, %f15, %f16, %f206;
	ld.shared.u16 	%rs11, [%r60+2];
	// begin inline asm
	{  cvt.f32.f16 %f17, %rs11;}

	// end inline asm
	ld.shared.u16 	%rs12, [%r61+64];
	// begin inline asm
	{  cvt.f32.f16 %f18, %rs12;}

	// end inline asm
	fma.rn.f32 	%f80, %f17, %f18, %f207;
	ld.shared.u16 	%rs13, [%r60+4];
	// begin inline asm
	{  cvt.f32.f16 %f19, %rs13;}

	// end inline asm
	ld.shared.u16 	%rs14, [%r61+128];
	// begin inline asm
	{  cvt.f32.f16 %f20, %rs14;}

	// end inline asm
	fma.rn.f32 	%f81, %f19, %f20, %f79;
	ld.shared.u16 	%rs15, [%r60+6];
	// begin inline asm
	{  cvt.f32.f16 %f21, %rs15;}

	// end inline asm
	ld.shared.u16 	%rs16, [%r61+192];
	// begin inline asm
	{  cvt.f32.f16 %f22, %rs16;}

	// end inline asm
	fma.rn.f32 	%f82, %f21, %f22, %f80;
	ld.shared.u16 	%rs17, [%r60+8];
	// begin inline asm
	{  cvt.f32.f16 %f23, %rs17;}

	// end inline asm
	ld.shared.u16 	%rs18, [%r61+256];
	// begin inline asm
	{  cvt.f32.f16 %f24, %rs18;}

	// end inline asm
	fma.rn.f32 	%f83, %f23, %f24, %f81;
	ld.shared.u16 	%rs19, [%r60+10];
	// begin inline asm
	{  cvt.f32.f16 %f25, %rs19;}

	// end inline asm
	ld.shared.u16 	%rs20, [%r61+320];
	// begin inline asm
	{  cvt.f32.f16 %f26, %rs20;}

	// end inline asm
	fma.rn.f32 	%f84, %f25, %f26, %f82;
	ld.shared.u16 	%rs21, [%r60+12];
	// begin inline asm
	{  cvt.f32.f16 %f27, %rs21;}

	// end inline asm
	ld.shared.u16 	%rs22, [%r61+384];
	// begin inline asm
	{  cvt.f32.f16 %f28, %rs22;}

	// end inline asm
	fma.rn.f32 	%f85, %f27, %f28, %f83;
	ld.shared.u16 	%rs23, [%r60+14];
	// begin inline asm
	{  cvt.f32.f16 %f29, %rs23;}

	// end inline asm
	ld.shared.u16 	%rs24, [%r61+448];
	// begin inline asm
	{  cvt.f32.f16 %f30, %rs24;}

	// end inline asm
	fma.rn.f32 	%f86, %f29, %f30, %f84;
	ld.shared.u16 	%rs25, [%r60+16];
	// begin inline asm
	{  cvt.f32.f16 %f31, %rs25;}

	// end inline asm
	ld.shared.u16 	%rs26, [%r61+512];
	// begin inline asm
	{  cvt.f32.f16 %f32, %rs26;}

	// end inline asm
	fma.rn.f32 	%f87, %f31, %f32, %f85;
	ld.shared.u16 	%rs27, [%r60+18];
	// begin inline asm
	{  cvt.f32.f16 %f33, %rs27;}

	// end inline asm
	ld.shared.u16 	%rs28, [%r61+576];
	// begin inline asm
	{  cvt.f32.f16 %f34, %rs28;}

	// end inline asm
	fma.rn.f32 	%f88, %f33, %f34, %f86;
	ld.shared.u16 	%rs29, [%r60+20];
	// begin inline asm
	{  cvt.f32.f16 %f35, %rs29;}

	// end inline asm
	ld.shared.u16 	%rs30, [%r61+640];
	// begin inline asm
	{  cvt.f32.f16 %f36, %rs30;}

	// end inline asm
	fma.rn.f32 	%f89, %f35, %f36, %f87;
	ld.shared.u16 	%rs31, [%r60+22];
	// begin inline asm
	{  cvt.f32.f16 %f37, %rs31;}

	// end inline asm
	ld.shared.u16 	%rs32, [%r61+704];
	// begin inline asm
	{  cvt.f32.f16 %f38, %rs32;}

	// end inline asm
	fma.rn.f32 	%f90, %f37, %f38, %f88;
	ld.shared.u16 	%rs33, [%r60+24];
	// begin inline asm
	{  cvt.f32.f16 %f39, %rs33;}

	// end inline asm
	ld.shared.u16 	%rs34, [%r61+768];
	// begin inline asm
	{  cvt.f32.f16 %f40, %rs34;}

	// end inline asm
	fma.rn.f32 	%f91, %f39, %f40, %f89;
	ld.shared.u16 	%rs35, [%r60+26];
	// begin inline asm
	{  cvt.f32.f16 %f41, %rs35;}

	// end inline asm
	ld.shared.u16 	%rs36, [%r61+832];
	// begin inline asm
	{  cvt.f32.f16 %f42, %rs36;}

	// end inline asm
	fma.rn.f32 	%f92, %f41, %f42, %f90;
	ld.shared.u16 	%rs37, [%r60+28];
	// begin inline asm
	{  cvt.f32.f16 %f43, %rs37;}

	// end inline asm
	ld.shared.u16 	%rs38, [%r61+896];
	// begin inline asm
	{  cvt.f32.f16 %f44, %rs38;}

	// end inline asm
	fma.rn.f32 	%f93, %f43, %f44, %f91;
	ld.shared.u16 	%rs39, [%r60+30];
	// begin inline asm
	{  cvt.f32.f16 %f45, %rs39;}

	// end inline asm
	ld.shared.u16 	%rs40, [%r61+960];
	// begin inline asm
	{  cvt.f32.f16 %f46, %rs40;}

	// end inline asm
	fma.rn.f32 	%f94, %f45, %f46, %f92;
	ld.shared.u16 	%rs41, [%r60+32];
	// begin inline asm
	{  cvt.f32.f16 %f47, %rs41;}

	// end inline asm
	ld.shared.u16 	%rs42, [%r61+1024];
	// begin inline asm
	{  cvt.f32.f16 %f48, %rs42;}

	// end inline asm
	fma.rn.f32 	%f95, %f47, %f48, %f93;
	ld.shared.u16 	%rs43, [%r60+34];
	// begin inline asm
	{  cvt.f32.f16 %f49, %rs43;}

	// end inline asm
	ld.shared.u16 	%rs44, [%r61+1088];
	// begin inline asm
	{  cvt.f32.f16 %f50, %rs44;}

	// end inline asm
	fma.rn.f32 	%f96, %f49, %f50, %f94;
	ld.shared.u16 	%rs45, [%r60+36];
	// begin inline asm
	{  cvt.f32.f16 %f51, %rs45;}

	// end inline asm
	ld.shared.u16 	%rs46, [%r61+1152];
	// begin inline asm
	{  cvt.f32.f16 %f52, %rs46;}

	// end inline asm
	fma.rn.f32 	%f97, %f51, %f52, %f95;
	ld.shared.u16 	%rs47, [%r60+38];
	// begin inline asm
	{  cvt.f32.f16 %f53, %rs47;}

	// end inline asm
	ld.shared.u16 	%rs48, [%r61+1216];
	// begin inline asm
	{  cvt.f32.f16 %f54, %rs48;}

	// end inline asm
	fma.rn.f32 	%f98, %f53, %f54, %f96;
	ld.shared.u16 	%rs49, [%r60+40];
	// begin inline asm
	{  cvt.f32.f16 %f55, %rs49;}

	// end inline asm
	ld.shared.u16 	%rs50, [%r61+1280];
	// begin inline asm
	{  cvt.f32.f16 %f56, %rs50;}

	// end inline asm
	fma.rn.f32 	%f99, %f55, %f56, %f97;
	ld.shared.u16 	%rs51, [%r60+42];
	// begin inline asm
	{  cvt.f32.f16 %f57, %rs51;}

	// end inline asm
	ld.shared.u16 	%rs52, [%r61+1344];
	// begin inline asm
	{  cvt.f32.f16 %f58, %rs52;}

	// end inline asm
	fma.rn.f32 	%f100, %f57, %f58, %f98;
	ld.shared.u16 	%rs53, [%r60+44];
	// begin inline asm
	{  cvt.f32.f16 %f59, %rs53;}

	// end inline asm
	ld.shared.u16 	%rs54, [%r61+1408];
	// begin inline asm
	{  cvt.f32.f16 %f60, %rs54;}

	// end inline asm
	fma.rn.f32 	%f101, %f59, %f60, %f99;
	ld.shared.u16 	%rs55, [%r60+46];
	// begin inline asm
	{  cvt.f32.f16 %f61, %rs55;}

	// end inline asm
	ld.shared.u16 	%rs56, [%r61+1472];
	// begin inline asm
	{  cvt.f32.f16 %f62, %rs56;}

	// end inline asm
	fma.rn.f32 	%f102, %f61, %f62, %f100;
	ld.shared.u16 	%rs57, [%r60+48];
	// begin inline asm
	{  cvt.f32.f16 %f63, %rs57;}

	// end inline asm
	ld.shared.u16 	%rs58, [%r61+1536];
	// begin inline asm
	{  cvt.f32.f16 %f64, %rs58;}

	// end inline asm
	fma.rn.f32 	%f103, %f63, %f64, %f101;
	ld.shared.u16 	%rs59, [%r60+50];
	// begin inline asm
	{  cvt.f32.f16 %f65, %rs59;}

	// end inline asm
	ld.shared.u16 	%rs60, [%r61+1600];
	// begin inline asm
	{  cvt.f32.f16 %f66, %rs60;}

	// end inline asm
	fma.rn.f32 	%f104, %f65, %f66, %f102;
	ld.shared.u16 	%rs61, [%r60+52];
	// begin inline asm
	{  cvt.f32.f16 %f67, %rs61;}

	// end inline asm
	ld.shared.u16 	%rs62, [%r61+1664];
	// begin inline asm
	{  cvt.f32.f16 %f68, %rs62;}

	// end inline asm
	fma.rn.f32 	%f105, %f67, %f68, %f103;
	ld.shared.u16 	%rs63, [%r60+54];
	// begin inline asm
	{  cvt.f32.f16 %f69, %rs63;}

	// end inline asm
	ld.shared.u16 	%rs64, [%r61+1728];
	// begin inline asm
	{  cvt.f32.f16 %f70, %rs64;}

	// end inline asm
	fma.rn.f32 	%f106, %f69, %f70, %f104;
	ld.shared.u16 	%rs65, [%r60+56];
	// begin inline asm
	{  cvt.f32.f16 %f71, %rs65;}

	// end inline asm
	ld.shared.u16 	%rs66, [%r61+1792];
	// begin inline asm
	{  cvt.f32.f16 %f72, %rs66;}

	// end inline asm
	fma.rn.f32 	%f107, %f71, %f72, %f105;
	ld.shared.u16 	%rs67, [%r60+58];
	// begin inline asm
	{  cvt.f32.f16 %f73, %rs67;}

	// end inline asm
	ld.shared.u16 	%rs68, [%r61+1856];
	// begin inline asm
	{  cvt.f32.f16 %f74, %rs68;}

	// end inline asm
	fma.rn.f32 	%f108, %f73, %f74, %f106;
	ld.shared.u16 	%rs69, [%r60+60];
	// begin inline asm
	{  cvt.f32.f16 %f75, %rs69;}

	// end inline asm
	ld.shared.u16 	%rs70, [%r61+1920];
	// begin inline asm
	{  cvt.f32.f16 %f76, %rs70;}

	// end inline asm
	fma.rn.f32 	%f206, %f75, %f76, %f107;
	ld.shared.u16 	%rs71, [%r60+62];
	// begin inline asm
	{  cvt.f32.f16 %f77, %rs71;}

	// end inline asm
	ld.shared.u16 	%rs72, [%r61+1984];
	// begin inline asm
	{  cvt.f32.f16 %f78, %rs72;}

	// end inline asm
	fma.rn.f32 	%f207, %f77, %f78, %f108;
	bar.sync 	0;
	add.s32 	%r77, %r77, 1;
	add.s32 	%r76, %r76, %r12;
	add.s32 	%r74, %r74, 32;
	setp.eq.s32 	%p14, %r77, -1;
	mov.u32 	%r78, %r72;
	@%p14 bra 	$L__BB0_15;
	bra.uni 	$L__BB0_8;
$L__BB0_15:
	setp.lt.s32 	%p15, %r5, %r28;
	setp.lt.s32 	%p16, %r3, %r27;
	shl.b32 	%r62, %r72, 11;
	add.s32 	%r64, %r34, %r62;
	add.s32 	%r66, %r64, %r33;
	mov.u32 	%r67, _ZZ15hgemm_optimizedPK6__halfS1_PS_iiiE3s_B;
	add.s32 	%r68, %r67, %r62;
	shl.b32 	%r69, %r1, 1;
	add.s32 	%r70, %r68, %r69;
	ld.shared.u16 	%rs73, [%r66];
	// begin inline asm
	{  cvt.f32.f16 %f109, %rs73;}

	// end inline asm
	ld.shared.u16 	%rs74, [%r70];
	// begin inline asm
	{  cvt.f32.f16 %f110, %rs74;}

	// end inline asm
	fma.rn.f32 	%f173, %f109, %f110, %f206;
	ld.shared.u16 	%rs75, [%r66+2];
	// begin inline asm
	{  cvt.f32.f16 %f111, %rs75;}

	// end inline asm
	ld.shared.u16 	%rs76, [%r70+64];
	// begin inline asm
	{  cvt.f32.f16 %f112, %rs76;}

	// end inline asm
	fma.rn.f32 	%f174, %f111, %f112, %f207;
	ld.shared.u16 	%rs77, [%r66+4];
	// begin inline asm
	{  cvt.f32.f16 %f113, %rs77;}

	// end inline asm
	ld.shared.u16 	%rs78, [%r70+128];
	// begin inline asm
	{  cvt.f32.f16 %f114, %rs78;}

	// end inline asm
	fma.rn.f32 	%f175, %f113, %f114, %f173;
	ld.shared.u16 	%rs79, [%r66+6];
	// begin inline asm
	{  cvt.f32.f16 %f115, %rs79;}

	// end inline asm
	ld.shared.u16 	%rs80, [%r70+192];
	// begin inline asm
	{  cvt.f32.f16 %f116, %rs80;}

	// end inline asm
	fma.rn.f32 	%f176, %f115, %f116, %f174;
	ld.shared.u16 	%rs81, [%r66+8];
	// begin inline asm
	{  cvt.f32.f16 %f117, %rs81;}

	// end inline asm
	ld.shared.u16 	%rs82, [%r70+256];
	// begin inline asm
	{  cvt.f32.f16 %f118, %rs82;}

	// end inline asm
	fma.rn.f32 	%f177, %f117, %f118, %f175;
	ld.shared.u16 	%rs83, [%r66+10];
	// begin inline asm
	{  cvt.f32.f16 %f119, %rs83;}

	// end inline asm
	ld.shared.u16 	%rs84, [%r70+320];
	// begin inline asm
	{  cvt.f32.f16 %f120, %rs84;}

	// end inline asm
	fma.rn.f32 	%f178, %f119, %f120, %f176;
	ld.shared.u16 	%rs85, [%r66+12];
	// begin inline asm
	{  cvt.f32.f16 %f121, %rs85;}

	// end inline asm
	ld.shared.u16 	%rs86, [%r70+384];
	// begin inline asm
	{  cvt.f32.f16 %f122, %rs86;}

	// end inline asm
	fma.rn.f32 	%f179, %f121, %f122, %f177;
	ld.shared.u16 	%rs87, [%r66+14];
	// begin inline asm
	{  cvt.f32.f16 %f123, %rs87;}

	// end inline asm
	ld.shared.u16 	%rs88, [%r70+448];
	// begin inline asm
	{  cvt.f32.f16 %f124, %rs88;}

	// end inline asm
	fma.rn.f32 	%f180, %f123, %f124, %f178;
	ld.shared.u16 	%rs89, [%r66+16];
	// begin inline asm
	{  cvt.f32.f16 %f125, %rs89;}

	// end inline asm
	ld.shared.u16 	%rs90, [%r70+512];
	// begin inline asm
	{  cvt.f32.f16 %f126, %rs90;}

	// end inline asm
	fma.rn.f32 	%f181, %f125, %f126, %f179;
	ld.shared.u16 	%rs91, [%r66+18];
	// begin inline asm
	{  cvt.f32.f16 %f127, %rs91;}

	// end inline asm
	ld.shared.u16 	%rs92, [%r70+576];
	// begin inline asm
	{  cvt.f32.f16 %f128, %rs92;}

	// end inline asm
	fma.rn.f32 	%f182, %f127, %f128, %f180;
	ld.shared.u16 	%rs93, [%r66+20];
	// begin inline asm
	{  cvt.f32.f16 %f129, %rs93;}

	// end inline asm
	ld.shared.u16 	%rs94, [%r70+640];
	// begin inline asm
	{  cvt.f32.f16 %f130, %rs94;}

	// end inline asm
	fma.rn.f32 	%f183, %f129, %f130, %f181;
	ld.shared.u16 	%rs95, [%r66+22];
	// begin inline asm
	{  cvt.f32.f16 %f131, %rs95;}

	// end inline asm
	ld.shared.u16 	%rs96, [%r70+704];
	// begin inline asm
	{  cvt.f32.f16 %f132, %rs96;}

	// end inline asm
	fma.rn.f32 	%f184, %f131, %f132, %f182;
	ld.shared.u16 	%rs97, [%r66+24];
	// begin inline asm
	{  cvt.f32.f16 %f133, %rs97;}

	// end inline asm
	ld.shared.u16 	%rs98, [%r70+768];
	// begin inline asm
	{  cvt.f32.f16 %f134, %rs98;}

	// end inline asm
	fma.rn.f32 	%f185, %f133, %f134, %f183;
	ld.shared.u16 	%rs99, [%r66+26];
	// begin inline asm
	{  cvt.f32.f16 %f135, %rs99;}

	// end inline asm
	ld.shared.u16 	%rs100, [%r70+832];
	// begin inline asm
	{  cvt.f32.f16 %f136, %rs100;}

	// end inline asm
	fma.rn.f32 	%f186, %f135, %f136, %f184;
	ld.shared.u16 	%rs101, [%r66+28];
	// begin inline asm
	{  cvt.f32.f16 %f137, %rs101;}

	// end inline asm
	ld.shared.u16 	%rs102, [%r70+896];
	// begin inline asm
	{  cvt.f32.f16 %f138, %rs102;}

	// end inline asm
	fma.rn.f32 	%f187, %f137, %f138, %f185;
	ld.shared.u16 	%rs103, [%r66+30];
	// begin inline asm
	{  cvt.f32.f16 %f139, %rs103;}

	// end inline asm
	ld.shared.u16 	%rs104, [%r70+960];
	// begin inline asm
	{  cvt.f32.f16 %f140, %rs104;}

	// end inline asm
	fma.rn.f32 	%f188, %f139, %f140, %f186;
	ld.shared.u16 	%rs105, [%r66+32];
	// begin inline asm
	{  cvt.f32.f16 %f141, %rs105;}

	// end inline asm
	ld.shared.u16 	%rs106, [%r70+1024];
	// begin inline asm
	{  cvt.f32.f16 %f142, %rs106;}

	// end inline asm
	fma.rn.f32 	%f189, %f141, %f142, %f187;
	ld.shared.u16 	%rs107, [%r66+34];
	// begin inline asm
	{  cvt.f32.f16 %f143, %rs107;}

	// end inline asm
	ld.shared.u16 	%rs108, [%r70+1088];
	// begin inline asm
	{  cvt.f32.f16 %f144, %rs108;}

	// end inline asm
	fma.rn.f32 	%f190, %f143, %f144, %f188;
	ld.shared.u16 	%rs109, [%r66+36];
	// begin inline asm
	{  cvt.f32.f16 %f145, %rs109;}

	// end inline asm
	ld.shared.u16 	%rs110, [%r70+1152];
	// begin inline asm
	{  cvt.f32.f16 %f146, %rs110;}

	// end inline asm
	fma.rn.f32 	%f191, %f145, %f146, %f189;
	ld.shared.u16 	%rs111, [%r66+38];
	// begin inline asm
	{  cvt.f32.f16 %f147, %rs111;}

	// end inline asm
	ld.shared.u16 	%rs112, [%r70+1216];
	// begin inline asm
	{  cvt.f32.f16 %f148, %rs112;}

	// end inline asm
	fma.rn.f32 	%f192, %f147, %f148, %f190;
	ld.shared.u16 	%rs113, [%r66+40];
	// begin inline asm
	{  cvt.f32.f16 %f149, %rs113;}

	// end inline asm
	ld.shared.u16 	%rs114, [%r70+1280];
	// begin inline asm
	{  cvt.f32.f16 %f150, %rs114;}

	// end inline asm
	fma.rn.f32 	%f193, %f149, %f150, %f191;
	ld.shared.u16 	%rs115, [%r66+42];
	// begin inline asm
	{  cvt.f32.f16 %f151, %rs115;}

	// end inline asm
	ld.shared.u16 	%rs116, [%r70+1344];
	// begin inline asm
	{  cvt.f32.f16 %f152, %rs116;}

	// end inline asm
	fma.rn.f32 	%f194, %f151, %f152, %f192;
	ld.shared.u16 	%rs117, [%r66+44];
	// begin inline asm
	{  cvt.f32.f16 %f153, %rs117;}

	// end inline asm
	ld.shared.u16 	%rs118, [%r70+1408];
	// begin inline asm
	{  cvt.f32.f16 %f154, %rs118;}

	// end inline asm
	fma.rn.f32 	%f195, %f153, %f154, %f193;
	ld.shared.u16 	%rs119, [%r66+46];
	// begin inline asm
	{  cvt.f32.f16 %f155, %rs119;}

	// end inline asm
	ld.shared.u16 	%rs120, [%r70+1472];
	// begin inline asm
	{  cvt.f32.f16 %f156, %rs120;}

	// end inline asm
	fma.rn.f32 	%f196, %f155, %f156, %f194;
	ld.shared.u16 	%rs121, [%r66+48];
	// begin inline asm
	{  cvt.f32.f16 %f157, %rs121;}

	// end inline asm
	ld.shared.u16 	%rs122, [%r70+1536];
	// begin inline asm
	{  cvt.f32.f16 %f158, %rs122;}

	// end inline asm
	fma.rn.f32 	%f197, %f157, %f158, %f195;
	ld.shared.u16 	%rs123, [%r66+50];
	// begin inline asm
	{  cvt.f32.f16 %f159, %rs123;}

	// end inline asm
	ld.shared.u16 	%rs124, [%r70+1600];
	// begin inline asm
	{  cvt.f32.f16 %f160, %rs124;}

	// end inline asm
	fma.rn.f32 	%f198, %f159, %f160, %f196;
	ld.shared.u16 	%rs125, [%r66+52];
	// begin inline asm
	{  cvt.f32.f16 %f161, %rs125;}

	// end inline asm
	ld.shared.u16 	%rs126, [%r70+1664];
	// begin inline asm
	{  cvt.f32.f16 %f162, %rs126;}

	// end inline asm
	fma.rn.f32 	%f199, %f161, %f162, %f197;
	ld.shared.u16 	%rs127, [%r66+54];
	// begin inline asm
	{  cvt.f32.f16 %f163, %rs127;}

	// end inline asm
	ld.shared.u16 	%rs128, [%r70+1728];
	// begin inline asm
	{  cvt.f32.f16 %f164, %rs128;}

	// end inline asm
	fma.rn.f32 	%f200, %f163, %f164, %f198;
	ld.shared.u16 	%rs129, [%r66+56];
	// begin inline asm
	{  cvt.f32.f16 %f165, %rs129;}

	// end inline asm
	ld.shared.u16 	%rs130, [%r70+1792];
	// begin inline asm
	{  cvt.f32.f16 %f166, %rs130;}

	// end inline asm
	fma.rn.f32 	%f201, %f165, %f166, %f199;
	ld.shared.u16 	%rs131, [%r66+58];
	// begin inline asm
	{  cvt.f32.f16 %f167, %rs131;}

	// end inline asm
	ld.shared.u16 	%rs132, [%r70+1856];
	// begin inline asm
	{  cvt.f32.f16 %f168, %rs132;}

	// end inline asm
	fma.rn.f32 	%f202, %f167, %f168, %f200;
	ld.shared.u16 	%rs133, [%r66+60];
	// begin inline asm
	{  cvt.f32.f16 %f169, %rs133;}

	// end inline asm
	ld.shared.u16 	%rs134, [%r70+1920];
	// begin inline asm
	{  cvt.f32.f16 %f170, %rs134;}

	// end inline asm
	fma.rn.f32 	%f3, %f169, %f170, %f201;
	ld.shared.u16 	%rs135, [%r66+62];
	// begin inline asm
	{  cvt.f32.f16 %f171, %rs135;}

	// end inline asm
	ld.shared.u16 	%rs136, [%r70+1984];
	// begin inline asm
	{  cvt.f32.f16 %f172, %rs136;}

	// end inline asm
	fma.rn.f32 	%f4, %f171, %f172, %f202;
	and.pred  	%p17, %p16, %p15;
	@%p17 bra 	$L__BB0_16;
	bra.uni 	$L__BB0_17;
$L__BB0_16:
	add.f32 	%f203, %f4, %f3;
	// begin inline asm
	{  cvt.rn.f16.f32 %rs137, %f203;}

	// end inline asm
	mad.lo.s32 	%r71, %r28, %r3, %r5;
	cvta.to.global.u64 	%rd12, %rd3;
	mul.wide.s32 	%rd13, %r71, 2;
	add.s64 	%rd14, %rd12, %rd13;
	st.global.u16 	[%rd14], %rs137;
$L__BB0_17:
	ret;

}


// ===== COMPILED SASS (sm_100) =====

	.target	sm_100

	.elftype	@"ET_EXEC"


//--------------------- .note.nv.tkinfo           --------------------------
	.section	.note.nv.tkinfo,"",@"SHT_NOTE"
	.sectionflags	@"SHF_NOTE_NV_TKINFO"
	.tkinfo
        /*0018*/ 	.word	0x00000002
        /*0030*/ 	.string	""
        /*0030*/ 	.string	"ptxas"
        /*0030*/ 	.string	"Cuda compilation tools, release 13.0, V13.0.88"
        /*0030*/ 	.string	"Build cuda_13.0.r13.0/compiler.36424714_0"
        /*0030*/ 	.string	"-arch sm_100 -m 64 "



//--------------------- .note.nv.cuinfo           --------------------------
	.section	.note.nv.cuinfo,"",@"SHT_NOTE"
	.sectionflags	@"SHF_NOTE_NV_CUINFO"
        /*0018*/ 	.short	0x0002
        /*001a*/ 	.short	0x0064
        /*001c*/ 	.short	0x0082
	.zero		2


//--------------------- .nv.info                  --------------------------
	.section	.nv.info,"",@"SHT_CUDA_INFO"
	.align	4


	//----- nvinfo : EIATTR_REGCOUNT
	.align		4
        /*0000*/ 	.byte	0x04, 0x2f
        /*0002*/ 	.short	(.L_1 - .L_0)
	.align		4
.L_0:
        /*0004*/ 	.word	index@(_Z15hgemm_optimizedPK6__halfS1_PS_iii)
        /*0008*/ 	.word	0x00000020


	//----- nvinfo : EIATTR_FRAME_SIZE
	.align		4
.L_1:
        /*000c*/ 	.byte	0x04, 0x11
        /*000e*/ 	.short	(.L_3 - .L_2)
	.align		4
.L_2:
        /*0010*/ 	.word	index@(_Z15hgemm_optimizedPK6__halfS1_PS_iii)
        /*0014*/ 	.word	0x00000000


	//----- nvinfo : EIATTR_MIN_STACK_SIZE
	.align		4
.L_3:
        /*0018*/ 	.byte	0x04, 0x12
        /*001a*/ 	.short	(.L_5 - .L_4)
	.align		4
.L_4:
        /*001c*/ 	.word	index@(_Z15hgemm_optimizedPK6__halfS1_PS_iii)
        /*0020*/ 	.word	0x00000000
.L_5:


//--------------------- .nv.compat                --------------------------
	.section	.nv.compat,"",@"SHT_CUDA_COMPAT_INFO"
	.align	4
        /*0000*/ 	.byte	0x02, 0x09, 0x00, 0x00, 0x02, 0x02, 0x01, 0x00, 0x02, 0x05, 0x05, 0x00, 0x03, 0x07, 0x01, 0x01
        /*0010*/ 	.byte	0x02, 0x03, 0x00, 0x00, 0x02, 0x06, 0x01, 0x00, 0x04, 0x0b, 0x08, 0x00, 0x09, 0x00, 0x00, 0x00
        /*0020*/ 	.byte	0x00, 0x00, 0x00, 0x00


//--------------------- .nv.info._Z15hgemm_optimizedPK6__halfS1_PS_iii --------------------------
	.section	.nv.info._Z15hgemm_optimizedPK6__halfS1_PS_iii,"",@"SHT_CUDA_INFO"
	.sectionflags	@""
	.align	4


	//----- nvinfo : EIATTR_CUDA_API_VERSION
	.align		4
        /*0000*/ 	.byte	0x04, 0x37
        /*0002*/ 	.short	(.L_7 - .L_6)
.L_6:
        /*0004*/ 	.word	0x00000082


	//----- nvinfo : EIATTR_KPARAM_INFO
	.align		4
.L_7:
        /*0008*/ 	.byte	0x04, 0x17
        /*000a*/ 	.short	(.L_9 - .L_8)
.L_8:
        /*000c*/ 	.word	0x00000000
        /*0010*/ 	.short	0x0005
        /*0012*/ 	.short	0x0020
        /*0014*/ 	.byte	0x00, 0xf0, 0x11, 0x00


	//----- nvinfo : EIATTR_KPARAM_INFO
	.align		4
.L_9:
        /*0018*/ 	.byte	0x04, 0x17
        /*001a*/ 	.short	(.L_11 - .L_10)
.L_10:
        /*001c*/ 	.word	0x00000000
        /*0020*/ 	.short	0x0004
        /*0022*/ 	.short	0x001c
        /*0024*/ 	.byte	0x00, 0xf0, 0x11, 0x00


	//----- nvinfo : EIATTR_KPARAM_INFO
	.align		4
.L_11:
        /*0028*/ 	.byte	0x04, 0x17
        /*002a*/ 	.short	(.L_13 - .L_12)
.L_12:
        /*002c*/ 	.word	0x00000000
        /*0030*/ 	.short	0x0003
        /*0032*/ 	.short	0x0018
        /*0034*/ 	.byte	0x00, 0xf0, 0x11, 0x00


	//----- nvinfo : EIATTR_KPARAM_INFO
	.align		4
.L_13:
        /*0038*/ 	.byte	0x04, 0x17
        /*003a*/ 	.short	(.L_15 - .L_14)
.L_14:
        /*003c*/ 	.word	0x00000000
        /*0040*/ 	.short	0x0002
        /*0042*/ 	.short	0x0010
        /*0044*/ 	.byte	0x00, 0xf5, 0x21, 0x00


	//----- nvinfo : EIATTR_KPARAM_INFO
	.align		4
.L_15:
        /*0048*/ 	.byte	0x04, 0x17
        /*004a*/ 	.short	(.L_17 - .L_16)
.L_16:
        /*004c*/ 	.word	0x00000000
        /*0050*/ 	.short	0x0001
        /*0052*/ 	.short	0x0008
        /*0054*/ 	.byte	0x00, 0xf5, 0x21, 0x00


	//----- nvinfo : EIATTR_KPARAM_INFO
	.align		4
.L_17:
        /*0058*/ 	.byte	0x04, 0x17
        /*005a*/ 	.short	(.L_19 - .L_18)
.L_18:
        /*005c*/ 	.word	0x00000000
        /*0060*/ 	.short	0x0000
        /*0062*/ 	.short	0x0000
        /*0064*/ 	.byte	0x00, 0xf5, 0x21, 0x00


	//----- nvinfo : EIATTR_SPARSE_MMA_MASK
	.align		4
.L_19:
        /*0068*/ 	.byte	0x03, 0x50
        /*006a*/ 	.short	0x0000


	//----- nvinfo : EIATTR_MAXREG_COUNT
	.align		4
        /*006c*/ 	.byte	0x03, 0x1b
        /*006e*/ 	.short	0x00ff


	//----- nvinfo : EIATTR_NUM_BARRIERS
	.align		4
        /*0070*/ 	.byte	0x02, 0x4c
        /*0072*/ 	.byte	0x01
	.zero		1


	//----- nvinfo : EIATTR_MERCURY_ISA_VERSION
	.align		4
        /*0074*/ 	.byte	0x03, 0x5f
        /*0076*/ 	.short	0x0101


	//----- nvinfo : EIATTR_VRC_CTA_INIT_COUNT
	.align		4
        /*0078*/ 	.byte	0x02, 0x4a
	.zero		1
	.zero		1


	//----- nvinfo : EIATTR_EXIT_INSTR_OFFSETS
	.align		4
        /*007c*/ 	.byte	0x04, 0x1c
        /*007e*/ 	.short	(.L_21 - .L_20)


	//   ....[0]....
.L_20:
        /*0080*/ 	.word	0x00002030


	//   ....[1]....
        /*0084*/ 	.word	0x00002150


	//----- nvinfo : EIATTR_CBANK_PARAM_SIZE
	.align		4
.L_21:
        /*0088*/ 	.byte	0x03, 0x19
        /*008a*/ 	.short	0x0024


	//----- nvinfo : EIATTR_PARAM_CBANK
	.align		4
        /*008c*/ 	.byte	0x04, 0x0a
        /*008e*/ 	.short	(.L_23 - .L_22)
	.align		4
.L_22:
        /*0090*/ 	.word	index@(.nv.constant0._Z15hgemm_optimizedPK6__halfS1_PS_iii)
        /*0094*/ 	.short	0x0380
        /*0096*/ 	.short	0x0024


	//----- nvinfo : EIATTR_SW_WAR
	.align		4
.L_23:
        /*0098*/ 	.byte	0x04, 0x36
        /*009a*/ 	.short	(.L_25 - .L_24)
.L_24:
        /*009c*/ 	.word	0x00000008
.L_25:


//--------------------- .nv.callgraph             --------------------------
	.section	.nv.callgraph,"",@"SHT_CUDA_CALLGRAPH"
	.align	4
	.sectionentsize	8
	.align		4
        /*0000*/ 	.word	0x00000000
	.align		4
        /*0004*/ 	.word	0xffffffff
	.align		4
        /*0008*/ 	.word	0x00000000
	.align		4
        /*000c*/ 	.word	0xfffffffe
	.align		4
        /*0010*/ 	.word	0x00000000
	.align		4
        /*0014*/ 	.word	0xfffffffd
	.align		4
        /*0018*/ 	.word	0x00000000
	.align		4
        /*001c*/ 	.word	0xfffffffc


//--------------------- .text._Z15hgemm_optimizedPK6__halfS1_PS_iii --------------------------
	.section	.text._Z15hgemm_optimizedPK6__halfS1_PS_iii,"ax",@progbits
	.align	128
        .global         _Z15hgemm_optimizedPK6__halfS1_PS_iii
        .type           _Z15hgemm_optimizedPK6__halfS1_PS_iii,@function
        .size           _Z15hgemm_optimizedPK6__halfS1_PS_iii,(.L_x_3 - _Z15hgemm_optimizedPK6__halfS1_PS_iii)
        .other          _Z15hgemm_optimizedPK6__halfS1_PS_iii,@"STO_CUDA_ENTRY STV_DEFAULT"
_Z15hgemm_optimizedPK6__halfS1_PS_iii:
.text._Z15hgemm_optimizedPK6__halfS1_PS_iii:
[----:B------:R-:W-:Y:S01]  /*0000*/  LDC R1, c[0x0][0x37c] ;  /* 0x0000df00ff017b82 */ /* 0x000fe20000000800 */
[----:B------:R-:W0:Y:S01]  /*0010*/  S2R R2, SR_TID.X ;  /* 0x0000000000027919 */ /* 0x000e220000002100 */
[----:B------:R-:W0:Y:S01]  /*0020*/  LDCU UR7, c[0x0][0x3a0] ;  /* 0x00007400ff0777ac */ /* 0x000e220008000800 */
[----:B------:R-:W1:Y:S01]  /*0030*/  S2R R0, SR_TID.Y ;  /* 0x0000000000007919 */ /* 0x000e620000002200 */
[----:B------:R-:W2:Y:S01]  /*0040*/  LDCU UR4, c[0x0][0x39c] ;  /* 0x00007380ff0477ac */ /* 0x000ea20008000800 */
[----:B------:R-:W3:Y:S01]  /*0050*/  S2R R19, SR_CTAID.Y ;  /* 0x0000000000137919 */ /* 0x000ee20000002600 */
[----:B------:R-:W4:Y:S01]  /*0060*/  LDCU UR8, c[0x0][0x398] ;  /* 0x00007300ff0877ac */ /* 0x000f220008000800 */
[----:B------:R-:W5:Y:S01]  /*0070*/  S2R R9, SR_CTAID.X ;  /* 0x0000000000097919 */ /* 0x000f620000002500 */
[----:B------:R-:W4:Y:S01]  /*0080*/  LDCU.64 UR10, c[0x0][0x358] ;  /* 0x00006b00ff0a77ac */ /* 0x000f220008000a00 */
[----:B--2---:R-:W-:Y:S02]  /*0090*/  MOV R3, UR4 ;  /* 0x0000000400037c02 */ /* 0x004fe40008000f00 */
[----:B0-----:R-:W-:-:S02]  /*00a0*/  ISETP.GE.AND P1, PT, R2, UR7, PT ;  /* 0x0000000702007c0c */ /* 0x001fc4000bf26270 */
[----:B-1----:R-:W-:Y:S02]  /*00b0*/  ISETP.GE.AND P0, PT, R0, UR7, PT ;  /* 0x0000000700007c0c */ /* 0x002fe4000bf06270 */
[----:B---3--:R-:W-:Y:S02]  /*00c0*/  LEA R19, R19, R0, 0x5 ;  /* 0x0000000013137211 */ /* 0x008fe400078e28ff */
[----:B-----5:R-:W-:Y:S02]  /*00d0*/  LEA R18, R9, R2, 0x5 ;  /* 0x0000000209127211 */ /* 0x020fe400078e28ff */
[----:B----4-:R-:W-:Y:S02]  /*00e0*/  ISETP.GE.OR P1, PT, R19, UR8, P1 ;  /* 0x0000000813007c0c */ /* 0x010fe40008f26670 */
[----:B------:R-:W-:-:S11]  /*00f0*/  ISETP.GE.OR P0, PT, R18, R3, P0 ;  /* 0x000000031200720c */ /* 0x000fd60000706670 */
[----:B------:R-:W0:Y:S01]  /*0100*/  @!P1 LDC.64 R10, c[0x0][0x380] ;  /* 0x0000e000ff0a9b82 */ /* 0x000e220000000a00 */
[----:B------:R-:W-:Y:S02]  /*0110*/  @!P1 IMAD R5, R19, UR7, R2 ;  /* 0x0000000713059c24 */ /* 0x000fe4000f8e0202 */
[----:B------:R-:W-:-:S05]  /*0120*/  @!P0 IMAD R7, R0, R3, R18 ;  /* 0x0000000300078224 */ /* 0x000fca00078e0212 */
[----:B------:R-:W1:Y:S01]  /*0130*/  @!P0 LDC.64 R12, c[0x0][0x388] ;  /* 0x0000e200ff0c8b82 */ /* 0x000e620000000a00 */
[----:B0-----:R-:W-:-:S06]  /*0140*/  @!P1 IMAD.WIDE.U32 R10, R5, 0x2, R10 ;  /* 0x00000002050a9825 */ /* 0x001fcc00078e000a */
[----:B------:R-:W2:Y:S01]  /*0150*/  @!P1 LDG.E.U16.CONSTANT R11, desc[UR10][R10.64] ;  /* 0x0000000a0a0b9981 */ /* 0x000ea2000c1e9500 */
[----:B-1----:R-:W-:-:S06]  /*0160*/  @!P0 IMAD.WIDE R12, R7, 0x2, R12 ;  /* 0x00000002070c8825 */ /* 0x002fcc00078e020c */
[----:B------:R-:W3:Y:S01]  /*0170*/  @!P0 LDG.E.U16.CONSTANT R13, desc[UR10][R12.64] ;  /* 0x0000000a0c0d8981 */ /* 0x000ee2000c1e9500 */
[----:B------:R-:W0:Y:S01]  /*0180*/  S2UR UR6, SR_CgaCtaId ;  /* 0x00000000000679c3 */ /* 0x000e220000008800 */
[----:B------:R-:W-:Y:S02]  /*0190*/  UMOV UR4, 0x400 ;  /* 0x0000040000047882 */ /* 0x000fe40000000000 */
[----:B------:R-:W-:Y:S02]  /*01a0*/  UIADD3 UR5, UPT, UPT, UR4, 0x1000, URZ ;  /* 0x0000100004057890 */ /* 0x000fe4000fffe0ff */
[----:B0-----:R-:W-:Y:S02]  /*01b0*/  ULEA UR4, UR6, UR4, 0x18 ;  /* 0x0000000406047291 */ /* 0x001fe4000f8ec0ff */
[----:B------:R-:W-:-:S04]  /*01c0*/  ULEA UR5, UR6, UR5, 0x18 ;  /* 0x0000000506057291 */ /* 0x000fc8000f8ec0ff */
[C---:B------:R-:W-:Y:S02]  /*01d0*/  LEA R5, R0.reuse, UR4, 0x6 ;  /* 0x0000000400057c11 */ /* 0x040fe4000f8e30ff */
[----:B------:R-:W-:Y:S02]  /*01e0*/  LEA R7, R0, UR5, 0x6 ;  /* 0x0000000500077c11 */ /* 0x000fe4000f8e30ff */
[C---:B------:R-:W-:Y:S02]  /*01f0*/  LEA R4, R2.reuse, R5, 0x1 ;  /* 0x0000000502047211 */ /* 0x040fe400078e08ff */
[----:B------:R-:W-:Y:S01]  /*0200*/  LEA R6, R2, R7, 0x1 ;  /* 0x0000000702067211 */ /* 0x000fe200078e08ff */
[----:B------:R-:W-:Y:S01]  /*0210*/  UISETP.GE.AND UP0, UPT, UR7, 0x21, UPT ;  /* 0x000000210700788c */ /* 0x000fe2000bf06270 */
[----:B------:R-:W-:Y:S02]  /*0220*/  HFMA2 R7, -RZ, RZ, 0, 0 ;  /* 0x00000000ff077431 */ /* 0x000fe400000001ff */
[----:B------:R-:W-:Y:S01]  /*0230*/  HFMA2 R21, -RZ, RZ, 0, 0 ;  /* 0x00000000ff157431 */ /* 0x000fe200000001ff */
[----:B------:R-:W-:Y:S01]  /*0240*/  MOV R22, RZ ;  /* 0x000000ff00167202 */ /* 0x000fe20000000f00 */
[----:B--2---:R0:W-:Y:S04]  /*0250*/  @!P1 STS.U16 [R4], R11 ;  /* 0x0000000b04009388 */ /* 0x0041e80000000400 */
[----:B------:R0:W-:Y:S04]  /*0260*/  @P1 STS.U16 [R4], RZ ;  /* 0x000000ff04001388 */ /* 0x0001e80000000400 */
[----:B---3--:R0:W-:Y:S04]  /*0270*/  @!P0 STS.U16 [R6], R13 ;  /* 0x0000000d06008388 */ /* 0x0081e80000000400 */
[----:B------:R0:W-:Y:S01]  /*0280*/  @P0 STS.U16 [R6], RZ ;  /* 0x000000ff06000388 */ /* 0x0001e20000000400 */
[----:B------:R-:W-:Y:S06]  /*0290*/  BAR.SYNC.DEFER_BLOCKING 0x0 ;  /* 0x0000000000007b1d */ /* 0x000fec0000010000 */
[----:B------:R-:W-:Y:S05]  /*02a0*/  BRA.U !UP0, `(.L_x_0) ;  /* 0x0000001508447547 */ /* 0x000fea000b800000 */
[----:B------:R-:W-:Y:S01]  /*02b0*/  IADD3 R17, PT, PT, R2, 0x20, RZ ;  /* 0x0000002002117810 */ /* 0x000fe20007ffe0ff */
[--C-:B------:R-:W-:Y:S01]  /*02c0*/  IMAD R16, R19, UR7, R2.reuse ;  /* 0x0000000713107c24 */ /* 0x100fe2000f8e0202 */
[----:B------:R-:W-:Y:S02]  /*02d0*/  IADD3 R8, PT, PT, R0, 0x20, RZ ;  /* 0x0000002000087810 */ /* 0x000fe40007ffe0ff */
[----:B------:R-:W-:Y:S02]  /*02e0*/  ISETP.GE.AND P1, PT, R17, UR7, PT ;  /* 0x0000000711007c0c */ /* 0x000fe4000bf26270 */
[C---:B------:R-:W-:Y:S01]  /*02f0*/  ISETP.GE.AND P0, PT, R8.reuse, UR7, PT ;  /* 0x0000000708007c0c */ /* 0x040fe2000bf06270 */
[-C--:B------:R-:W-:Y:S01]  /*0300*/  IMAD R20, R8, R3.reuse, R2 ;  /* 0x0000000308147224 */ /* 0x080fe200078e0202 */
[----:B------:R-:W-:Y:S02]  /*0310*/  ISETP.GE.OR P1, PT, R19, UR8, P1 ;  /* 0x0000000813007c0c */ /* 0x000fe40008f26670 */
[----:B------:R-:W-:-:S02]  /*0320*/  ISETP.GE.OR P0, PT, R18, R3, P0 ;  /* 0x000000031200720c */ /* 0x000fc40000706670 */
[----:B------:R-:W-:Y:S02]  /*0330*/  IADD3 R16, PT, PT, R16, 0x20, RZ ;  /* 0x0000002010107810 */ /* 0x000fe40007ffe0ff */
[----:B------:R-:W-:-:S07]  /*0340*/  LEA R20, R9, R20, 0x5 ;  /* 0x0000001409147211 */ /* 0x000fce00078e28ff */
[----:B0-----:R-:W0:Y:S08]  /*0350*/  @!P1 LDC.64 R12, c[0x0][0x380] ;  /* 0x0000e000ff0c9b82 */ /* 0x001e300000000a00 */
[----:B------:R-:W1:Y:S01]  /*0360*/  @!P0 LDC.64 R10, c[0x0][0x388] ;  /* 0x0000e200ff0a8b82 */ /* 0x000e620000000a00 */
[----:B0-----:R-:W-:-:S05]  /*0370*/  @!P1 IMAD.WIDE.U32 R12, R16, 0x2, R12 ;  /* 0x00000002100c9825 */ /* 0x001fca00078e000c */
[----:B------:R-:W2:Y:S01]  /*0380*/  @!P1 LDG.E.U16.CONSTANT R7, desc[UR10][R12.64] ;  /* 0x0000000a0c079981 */ /* 0x000ea2000c1e9500 */
[----:B-1----:R-:W-:-:S05]  /*0390*/  @!P0 IMAD.WIDE R14, R20, 0x2, R10 ;  /* 0x00000002140e8825 */ /* 0x002fca00078e020a */
[----:B------:R-:W3:Y:S01]  /*03a0*/  @!P0 LDG.E.U16.CONSTANT R25, desc[UR10][R14.64] ;  /* 0x0000000a0e198981 */ /* 0x000ee2000c1e9500 */
[----:B------:R-:W-:Y:S01]  /*03b0*/  LEA R9, R2, UR5, 0x1 ;  /* 0x0000000502097c11 */ /* 0x000fe2000f8e08ff */
[----:B------:R-:W-:-:S04]  /*03c0*/  UIADD3 UR5, UPT, UPT, UR7, 0x1f, URZ ;  /* 0x0000001f07057890 */ /* 0x000fc8000fffe0ff */
[----:B------:R-:W-:-:S04]  /*03d0*/  USHF.R.U32.HI UR5, URZ, 0x5, UR5 ;  /* 0x00000005ff057899 */ /* 0x000fc80008011605 */
[----:B------:R-:W-:-:S04]  /*03e0*/  UIADD3 UR5, UPT, UPT, -UR5, 0x1, URZ ;  /* 0x0000000105057890 */ /* 0x000fc8000fffe1ff */
[----:B------:R-:W-:Y:S01]  /*03f0*/  UISETP.NE.AND UP0, UPT, UR5, -0x1, UPT ;  /* 0xffffffff0500788c */ /* 0x000fe2000bf05270 */
[----:B--2---:R-:W-:Y:S04]  /*0400*/  @!P1 STS.U16 [R4+0x800], R7 ;  /* 0x0008000704009388 */ /* 0x004fe80000000400 */
[----:B------:R-:W-:Y:S04]  /*0410*/  @P1 STS.U16 [R4+0x800], RZ ;  /* 0x000800ff04001388 */ /* 0x000fe80000000400 */
[----:B---3--:R-:W-:Y:S04]  /*0420*/  @!P0 STS.U16 [R6+0x800], R25 ;  /* 0x0008001906008388 */ /* 0x008fe80000000400 */
[----:B------:R-:W-:Y:S04]  /*0430*/  @P0 STS.U16 [R6+0x800], RZ ;  /* 0x000800ff06000388 */ /* 0x000fe80000000400 */
[----:B------:R-:W0:Y:S04]  /*0440*/  LDS.64 R10, [R5] ;  /* 0x00000000050a7984 */ /* 0x000e280000000a00 */
[----:B------:R-:W1:Y:S04]  /*0450*/  LDS.U16 R24, [R9] ;  /* 0x0000000009187984 */ /* 0x000e680000000400 */
[----:B------:R-:W2:Y:S04]  /*0460*/  LDS.U16 R26, [R9+0x40] ;  /* 0x00004000091a7984 */ /* 0x000ea80000000400 */
[----:B------:R-:W3:Y:S04]  /*0470*/  LDS.U16 R22, [R9+0x80] ;  /* 0x0000800009167984 */ /* 0x000ee80000000400 */
[----:B------:R-:W4:Y:S04]  /*0480*/  LDS.U16 R23, [R9+0xc0] ;  /* 0x0000c00009177984 */ /* 0x000f280000000400 */
[----:B------:R-:W5:Y:S04]  /*0490*/  LDS.64 R12, [R5+0x8] ;  /* 0x00000800050c7984 */ /* 0x000f680000000a00 */
[----:B------:R-:W5:Y:S04]  /*04a0*/  LDS.U16 R21, [R9+0x100] ;  /* 0x0001000009157984 */ /* 0x000f680000000400 */
[----:B------:R-:W5:Y:S04]  /*04b0*/  LDS.U16 R15, [R9+0x140] ;  /* 0x00014000090f7984 */ /* 0x000f680000000400 */
[----:B------:R-:W5:Y:S01]  /*04c0*/  LDS.U16 R14, [R9+0x180] ;  /* 0x00018000090e7984 */ /* 0x000f620000000400 */
[----:B0-----:R-:W-:-:S02]  /*04d0*/  HADD2.F32 R7, -RZ, R10.H0_H0 ;  /* 0x2000000aff077230 */ /* 0x001fc40000004100 */
[----:B------:R-:W-:Y:S02]  /*04e0*/  HADD2.F32 R10, -RZ, R10.H1_H1 ;  /* 0x3000000aff0a7230 */ /* 0x000fe40000004100 */
[----:B-1----:R-:W-:Y:S02]  /*04f0*/  HADD2.F32 R24, -RZ, R24.H0_H0 ;  /* 0x20000018ff187230 */ /* 0x002fe40000004100 */
[----:B--2---:R-:W-:-:S03]  /*0500*/  HADD2.F32 R25, -RZ, R26.H0_H0 ;  /* 0x2000001aff197230 */ /* 0x004fc60000004100 */
[----:B------:R-:W-:Y:S01]  /*0510*/  FFMA R7, R7, R24, RZ ;  /* 0x0000001807077223 */ /* 0x000fe200000000ff */
[--C-:B------:R-:W-:Y:S02]  /*0520*/  HADD2.F32 R24, -RZ, R11.reuse.H1_H1 ;  /* 0x3000000bff187230 */ /* 0x100fe40000004100 */
[----:B------:R-:W-:Y:S01]  /*0530*/  FFMA R25, R10, R25, RZ ;  /* 0x000000190a197223 */ /* 0x000fe200000000ff */
[----:B------:R-:W-:Y:S02]  /*0540*/  HADD2.F32 R10, -RZ, R11.H0_H0 ;  /* 0x2000000bff0a7230 */ /* 0x000fe40000004100 */
[----:B---3--:R-:W-:Y:S02]  /*0550*/  HADD2.F32 R11, -RZ, R22.H0_H0 ;  /* 0x20000016ff0b7230 */ /* 0x008fe40000004100 */
[----:B----4-:R-:W-:Y:S01]  /*0560*/  HADD2.F32 R23, -RZ, R23.H0_H0 ;  /* 0x20000017ff177230 */ /* 0x010fe20000004100 */
[----:B------:R-:W0:Y:S02]  /*0570*/  LDS.U16 R22, [R9+0x1c0] ;  /* 0x0001c00009167984 */ /* 0x000e240000000400 */
[----:B------:R-:W-:Y:S01]  /*0580*/  FFMA R7, R10, R11, R7 ;  /* 0x0000000b0a077223 */ /* 0x000fe20000000007 */
[----:B-----5:R-:W-:-:S02]  /*0590*/  HADD2.F32 R26, -RZ, R12.H0_H0 ;  /* 0x2000000cff1a7230 */ /* 0x020fc40000004100 */
[----:B------:R-:W-:Y:S01]  /*05a0*/  FFMA R25, R24, R23, R25 ;  /* 0x0000001718197223 */ /* 0x000fe20000000019 */
[----:B------:R-:W1:Y:S01]  /*05b0*/  LDS.64 R10, [R5+0x10] ;  /* 0x00001000050a7984 */ /* 0x000e620000000a00 */
[----:B------:R-:W-:Y:S02]  /*05c0*/  HADD2.F32 R12, -RZ, R12.H1_H1 ;  /* 0x3000000cff0c7230 */ /* 0x000fe40000004100 */
[----:B------:R-:W-:Y:S01]  /*05d0*/  HADD2.F32 R21, -RZ, R21.H0_H0 ;  /* 0x20000015ff157230 */ /* 0x000fe20000004100 */
[----:B------:R-:W2:Y:S01]  /*05e0*/  LDS.U16 R23, [R9+0x240] ;  /* 0x0002400009177984 */ /* 0x000ea20000000400 */
[----:B------:R-:W-:-:S03]  /*05f0*/  HADD2.F32 R15, -RZ, R15.H0_H0 ;  /* 0x2000000fff0f7230 */ /* 0x000fc60000004100 */
[----:B------:R-:W3:Y:S01]  /*0600*/  LDS.U16 R24, [R9+0x200] ;  /* 0x0002000009187984 */ /* 0x000ee20000000400 */
[----:B------:R-:W-:Y:S01]  /*0610*/  FFMA R26, R26, R21, R7 ;  /* 0x000000151a1a7223 */ /* 0x000fe20000000007 */
[----:B------:R-:W-:Y:S01]  /*0620*/  FFMA R25, R12, R15, R25 ;  /* 0x0000000f0c197223 */ /* 0x000fe20000000019 */
[----:B------:R-:W-:Y:S01]  /*0630*/  HADD2.F32 R14, -RZ, R14.H0_H0 ;  /* 0x2000000eff0e7230 */ /* 0x000fe20000004100 */
[----:B------:R-:W4:Y:S01]  /*0640*/  LDS.U16 R21, [R9+0x280] ;  /* 0x0002800009157984 */ /* 0x000f220000000400 */
[----:B------:R-:W-:-:S03]  /*0650*/  HADD2.F32 R7, -RZ, R13.H0_H0 ;  /* 0x2000000dff077230 */ /* 0x000fc60000004100 */
[----:B------:R-:W5:Y:S02]  /*0660*/  LDS.U16 R15, [R9+0x2c0] ;  /* 0x0002c000090f7984 */ /* 0x000f640000000400 */
[----:B------:R-:W-:Y:S01]  /*0670*/  FFMA R26, R7, R14, R26 ;  /* 0x0000000e071a7223 */ /* 0x000fe2000000001a */
[----:B------:R-:W-:Y:S01]  /*0680*/  HADD2.F32 R14, -RZ, R13.H1_H1 ;  /* 0x3000000dff0e7230 */ /* 0x000fe20000004100 */
[----:B------:R-:W5:Y:S04]  /*0690*/  LDS.U16 R7, [R9+0x300] ;  /* 0x0003000009077984 */ /* 0x000f680000000400 */
[----:B------:R-:W5:Y:S01]  /*06a0*/  LDS.64 R12, [R5+0x18] ;  /* 0x00001800050c7984 */ /* 0x000f620000000a00 */
[----:B0-----:R-:W-:Y:S02]  /*06b0*/  HADD2.F32 R22, -RZ, R22.H0_H0 ;  /* 0x20000016ff167230 */ /* 0x001fe40000004100 */
[----:B-1----:R-:W-:-:S03]  /*06c0*/  HADD2.F32 R27, -RZ, R10.H0_H0 ;  /* 0x2000000aff1b7230 */ /* 0x002fc60000004100 */
[----:B------:R-:W-:Y:S01]  /*06d0*/  FFMA R25, R14, R22, R25 ;  /* 0x000000160e197223 */ /* 0x000fe20000000019 */
[----:B------:R-:W-:Y:S01]  /*06e0*/  HADD2.F32 R10, -RZ, R10.H1_H1 ;  /* 0x3000000aff0a7230 */ /* 0x000fe20000004100 */
[----:B------:R-:W0:Y:S01]  /*06f0*/  LDS.U16 R14, [R9+0x340] ;  /* 0x00034000090e7984 */ /* 0x000e220000000400 */
[----:B--2---:R-:W-:-:S03]  /*0700*/  HADD2.F32 R23, -RZ, R23.H0_H0 ;  /* 0x20000017ff177230 */ /* 0x004fc60000004100 */
[----:B------:R-:W-:Y:S01]  /*0710*/  LDS.U16 R22, [R9+0x3c0] ;  /* 0x0003c00009167984 */ /* 0x000fe20000000400 */
[----:B---3--:R-:W-:Y:S02]  /*0720*/  HADD2.F32 R24, -RZ, R24.H0_H0 ;  /* 0x20000018ff187230 */ /* 0x008fe40000004100 */
[----:B------:R-:W-:Y:S01]  /*0730*/  FFMA R10, R10, R23, R25 ;  /* 0x000000170a0a7223 */ /* 0x000fe20000000019 */
[--C-:B------:R-:W-:Y:S01]  /*0740*/  HADD2.F32 R25, -RZ, R11.reuse.H0_H0 ;  /* 0x2000000bff197230 */ /* 0x100fe20000004100 */
[----:B------:R-:W1:Y:S01]  /*0750*/  LDS.U16 R23, [R9+0x380] ;  /* 0x0003800009177984 */ /* 0x000e620000000400 */
[----:B------:R-:W-:Y:S02]  /*0760*/  HADD2.F32 R11, -RZ, R11.H1_H1 ;  /* 0x3000000bff0b7230 */ /* 0x000fe40000004100 */
[----:B------:R-:W-:Y:S01]  /*0770*/  FFMA R26, R27, R24, R26 ;  /* 0x000000181b1a7223 */ /* 0x000fe2000000001a */
[----:B----4-:R-:W-:Y:S02]  /*0780*/  HADD2.F32 R21, -RZ, R21.H0_H0 ;  /* 0x20000015ff157230 */ /* 0x010fe40000004100 */
[----:B-----5:R-:W-:-:S03]  /*0790*/  HADD2.F32 R15, -RZ, R15.H0_H0 ;  /* 0x2000000fff0f7230 */ /* 0x020fc60000004100 */
[----:B------:R-:W-:Y:S01]  /*07a0*/  FFMA R26, R25, R21, R26 ;  /* 0x00000015191a7223 */ /* 0x000fe2000000001a */
[----:B------:R-:W-:Y:S02]  /*07b0*/  HADD2.F32 R25, -RZ, R7.H0_H0 ;  /* 0x20000007ff197230 */ /* 0x000fe40000004100 */
[----:B------:R-:W-:Y:S01]  /*07c0*/  FFMA R24, R11, R15, R10 ;  /* 0x0000000f0b187223 */ /* 0x000fe2000000000a */
[----:B------:R-:W2:Y:S01]  /*07d0*/  LDS.U16 R21, [R9+0x400] ;  /* 0x0004000009157984 */ /* 0x000ea20000000400 */
[----:B------:R-:W-:-:S03]  /*07e0*/  HADD2.F32 R7, -RZ, R12.H0_H0 ;  /* 0x2000000cff077230 */ /* 0x000fc60000004100 */
[----:B------:R-:W3:Y:S04]  /*07f0*/  LDS.64 R10, [R5+0x20] ;  /* 0x00002000050a7984 */ /* 0x000ee80000000a00 */
[----:B------:R-:W4:Y:S01]  /*0800*/  LDS.U16 R15, [R9+0x440] ;  /* 0x00044000090f7984 */ /* 0x000f220000000400 */
[----:B------:R-:W-:-:S03]  /*0810*/  FFMA R26, R7, R25, R26 ;  /* 0x00000019071a7223 */ /* 0x000fc6000000001a */
[----:B------:R-:W5:Y:S01]  /*0820*/  LDS.U16 R7, [R9+0x480] ;  /* 0x0004800009077984 */ /* 0x000f620000000400 */
[----:B------:R-:W-:Y:S02]  /*0830*/  HADD2.F32 R25, -RZ, R12.H1_H1 ;  /* 0x3000000cff197230 */ /* 0x000fe40000004100 */
[----:B0-----:R-:W-:-:S05]  /*0840*/  HADD2.F32 R14, -RZ, R14.H0_H0 ;  /* 0x2000000eff0e7230 */ /* 0x001fca0000004100 */
[----:B------:R-:W-:Y:S01]  /*0850*/  FFMA R14, R25, R14, R24 ;  /* 0x0000000e190e7223 */ /* 0x000fe20000000018 */
[----:B------:R-:W-:Y:S01]  /*0860*/  HADD2.F32 R25, -RZ, R13.H0_H0 ;  /* 0x2000000dff197230 */ /* 0x000fe20000004100 */
[----:B------:R-:W-:Y:S01]  /*0870*/  LDS.U16 R24, [R9+0x5c0] ;  /* 0x0005c00009187984 */ /* 0x000fe20000000400 */
[----:B-1----:R-:W-:Y:S02]  /*0880*/  HADD2.F32 R23, -RZ, R23.H0_H0 ;  /* 0x20000017ff177230 */ /* 0x002fe40000004100 */
[----:B------:R-:W-:Y:S02]  /*0890*/  HADD2.F32 R13, -RZ, R13.H1_H1 ;  /* 0x3000000dff0d7230 */ /* 0x000fe40000004100 */
[----:B------:R-:W-:Y:S02]  /*08a0*/  HADD2.F32 R12, -RZ, R22.H0_H0 ;  /* 0x20000016ff0c7230 */ /* 0x000fe40000004100 */
[----:B------:R-:W-:Y:S01]  /*08b0*/  FFMA R26, R25, R23, R26 ;  /* 0x00000017191a7223 */ /* 0x000fe2000000001a */
[----:B------:R-:W0:Y:S02]  /*08c0*/  LDS.U16 R22, [R9+0x4c0] ;  /* 0x0004c00009167984 */ /* 0x000e240000000400 */
[----:B------:R-:W-:-:S02]  /*08d0*/  FFMA R14, R13, R12, R14 ;  /* 0x0000000c0d0e7223 */ /* 0x000fc4000000000e */
[----:B------:R-:W1:Y:S01]  /*08e0*/  LDS.U16 R23, [R9+0x500] ;  /* 0x0005000009177984 */ /* 0x000e620000000400 */
[----:B--2---:R-:W-:-:S03]  /*08f0*/  HADD2.F32 R21, -RZ, R21.H0_H0 ;  /* 0x20000015ff157230 */ /* 0x004fc60000004100 */
[----:B------:R-:W2:Y:S01]  /*0900*/  LDS.64 R12, [R5+0x28] ;  /* 0x00002800050c7984 */ /* 0x000ea20000000a00 */
[--C-:B---3--:R-:W-:Y:S02]  /*0910*/  HADD2.F32 R25, -RZ, R10.reuse.H0_H0 ;  /* 0x2000000aff197230 */ /* 0x108fe40000004100 */
[----:B------:R-:W-:Y:S02]  /*0920*/  HADD2.F32 R27, -RZ, R10.H1_H1 ;  /* 0x3000000aff1b7230 */ /* 0x000fe40000004100 */
[----:B----4-:R-:W-:Y:S01]  /*0930*/  HADD2.F32 R15, -RZ, R15.H0_H0 ;  /* 0x2000000fff0f7230 */ /* 0x010fe20000004100 */
[----:B------:R-:W3:Y:S01]  /*0940*/  LDS.U16 R10, [R9+0x540] ;  /* 0x00054000090a7984 */ /* 0x000ee20000000400 */
[----:B------:R-:W-:-:S03]  /*0950*/  FFMA R26, R25, R21, R26 ;  /* 0x00000015191a7223 */ /* 0x000fc6000000001a */
[----:B------:R-:W-:Y:S01]  /*0960*/  FFMA R25, R27, R15, R14 ;  /* 0x0000000f1b197223 */ /* 0x000fe2000000000e */
[----:B-----5:R-:W-:Y:S01]  /*0970*/  HADD2.F32 R14, -RZ, R7.H0_H0 ;  /* 0x20000007ff0e7230 */ /* 0x020fe20000004100 */
[----:B------:R-:W4:Y:S01]  /*0980*/  LDS.U16 R21, [R9+0x580] ;  /* 0x0005800009157984 */ /* 0x000f220000000400 */
[----:B------:R-:W-:-:S05]  /*0990*/  HADD2.F32 R7, -RZ, R11.H0_H0 ;  /* 0x2000000bff077230 */ /* 0x000fca0000004100 */
[----:B------:R-:W-:Y:S02]  /*09a0*/  FFMA R26, R7, R14, R26 ;  /* 0x0000000e071a7223 */ /* 0x000fe4000000001a */
[----:B------:R-:W5:Y:S04]  /*09b0*/  LDS.64 R14, [R5+0x30] ;  /* 0x00003000050e7984 */ /* 0x000f680000000a00 */
[----:B------:R-:W5:Y:S01]  /*09c0*/  LDS.U16 R7, [R9+0x600] ;  /* 0x0006000009077984 */ /* 0x000f620000000400 */
[----:B------:R-:W-:Y:S02]  /*09d0*/  HADD2.F32 R28, -RZ, R11.H1_H1 ;  /* 0x3000000bff1c7230 */ /* 0x000fe40000004100 */
[----:B0-----:R-:W-:Y:S02]  /*09e0*/  HADD2.F32 R22, -RZ, R22.H0_H0 ;  /* 0x20000016ff167230 */ /* 0x001fe40000004100 */
[----:B-1----:R-:W-:-:S03]  /*09f0*/  HADD2.F32 R23, -RZ, R23.H0_H0 ;  /* 0x20000017ff177230 */ /* 0x002fc60000004100 */
[----:B------:R-:W-:Y:S01]  /*0a00*/  FFMA R25, R28, R22, R25 ;  /* 0x000000161c197223 */ /* 0x000fe20000000019 */
[--C-:B--2---:R-:W-:Y:S02]  /*0a10*/  HADD2.F32 R11, -RZ, R12.reuse.H0_H0 ;  /* 0x2000000cff0b7230 */ /* 0x104fe40000004100 */
[----:B------:R-:W-:Y:S02]  /*0a20*/  HADD2.F32 R22, -RZ, R12.H1_H1 ;  /* 0x3000000cff167230 */ /* 0x000fe40000004100 */
[----:B------:R-:W0:Y:S01]  /*0a30*/  LDS.U16 R12, [R9+0x640] ;  /* 0x00064000090c7984 */ /* 0x000e220000000400 */
[----:B---3--:R-:W-:Y:S02]  /*0a40*/  HADD2.F32 R10, -RZ, R10.H0_H0 ;  /* 0x2000000aff0a7230 */ /* 0x008fe40000004100 */
[----:B------:R-:W-:Y:S01]  /*0a50*/  FFMA R26, R11, R23, R26 ;  /* 0x000000170b1a7223 */ /* 0x000fe2000000001a */
[----:B------:R-:W-:Y:S02]  /*0a60*/  HADD2.F32 R23, -RZ, R13.H1_H1 ;  /* 0x3000000dff177230 */ /* 0x000fe40000004100 */
[----:B------:R-:W-:-:S02]  /*0a70*/  HADD2.F32 R24, -RZ, R24.H0_H0 ;  /* 0x20000018ff187230 */ /* 0x000fc40000004100 */
[----:B------:R-:W-:Y:S01]  /*0a80*/  FFMA R22, R22, R10, R25 ;  /* 0x0000000a16167223 */ /* 0x000fe20000000019 */
[----:B------:R-:W-:Y:S01]  /*0a90*/  HADD2.F32 R11, -RZ, R13.H0_H0 ;  /* 0x2000000dff0b7230 */ /* 0x000fe20000004100 */
[----:B------:R-:W-:Y:S01]  /*0aa0*/  LDS.U16 R25, [R9+0x7c0] ;  /* 0x0007c00009197984 */ /* 0x000fe20000000400 */
[----:B----4-:R-:W-:Y:S02]  /*0ab0*/  HADD2.F32 R10, -RZ, R21.H0_H0 ;  /* 0x20000015ff0a7230 */ /* 0x010fe40000004100 */
[----:B------:R-:W-:Y:S01]  /*0ac0*/  FFMA R22, R23, R24, R22 ;  /* 0x0000001817167223 */ /* 0x000fe20000000016 */
[----:B------:R-:W1:Y:S02]  /*0ad0*/  LDS.U16 R13, [R9+0x680] ;  /* 0x00068000090d7984 */ /* 0x000e640000000400 */
[----:B------:R-:W-:Y:S01]  /*0ae0*/  FFMA R26, R11, R10, R26 ;  /* 0x0000000a0b1a7223 */ /* 0x000fe2000000001a */
[----:B-----5:R-:W-:Y:S01]  /*0af0*/  HADD2.F32 R23, -RZ, R14.H0_H0 ;  /* 0x2000000eff177230 */ /* 0x020fe20000004100 */
[----:B------:R-:W2:Y:S01]  /*0b00*/  LDS.U16 R21, [R9+0x6c0] ;  /* 0x0006c00009157984 */ /* 0x000ea20000000400 */
[----:B------:R-:W-:-:S03]  /*0b10*/  HADD2.F32 R24, -RZ, R7.H0_H0 ;  /* 0x20000007ff187230 */ /* 0x000fc60000004100 */
[----:B------:R-:W3:Y:S02]  /*0b20*/  LDS.64 R10, [R5+0x38] ;  /* 0x00003800050a7984 */ /* 0x000ee40000000a00 */
[----:B------:R-:W-:Y:S02]  /*0b30*/  FFMA R26, R23, R24, R26 ;  /* 0x00000018171a7223 */ /* 0x000fe4000000001a */
[----:B------:R-:W4:Y:S04]  /*0b40*/  LDS.U16 R7, [R9+0x700] ;  /* 0x0007000009077984 */ /* 0x000f280000000400 */
[----:B------:R-:W5:Y:S04]  /*0b50*/  LDS.U16 R24, [R9+0x740] ;  /* 0x0007400009187984 */ /* 0x000f680000000400 */
[----:B------:R-:W5:Y:S01]  /*0b60*/  LDS.U16 R23, [R9+0x780] ;  /* 0x0007800009177984 */ /* 0x000f620000000400 */
[----:B------:R-:W-:-:S02]  /*0b70*/  HADD2.F32 R27, -RZ, R14.H1_H1 ;  /* 0x3000000eff1b7230 */ /* 0x000fc40000004100 */
[----:B0-----:R-:W-:-:S05]  /*0b80*/  HADD2.F32 R12, -RZ, R12.H0_H0 ;  /* 0x2000000cff0c7230 */ /* 0x001fca0000004100 */
[----:B------:R-:W-:Y:S01]  /*0b90*/  FFMA R12, R27, R12, R22 ;  /* 0x0000000c1b0c7223 */ /* 0x000fe20000000016 */
[--C-:B------:R-:W-:Y:S02]  /*0ba0*/  HADD2.F32 R27, -RZ, R15.reuse.H0_H0 ;  /* 0x2000000fff1b7230 */ /* 0x100fe40000004100 */
[----:B------:R-:W-:Y:S02]  /*0bb0*/  HADD2.F32 R15, -RZ, R15.H1_H1 ;  /* 0x3000000fff0f7230 */ /* 0x000fe40000004100 */
[----:B-1----:R-:W-:Y:S02]  /*0bc0*/  HADD2.F32 R13, -RZ, R13.H0_H0 ;  /* 0x2000000dff0d7230 */ /* 0x002fe40000004100 */
[----:B--2---:R-:W-:-:S03]  /*0bd0*/  HADD2.F32 R21, -RZ, R21.H0_H0 ;  /* 0x20000015ff157230 */ /* 0x004fc60000004100 */
[----:B------:R-:W-:Y:S01]  /*0be0*/  FFMA R26, R27, R13, R26 ;  /* 0x0000000d1b1a7223 */ /* 0x000fe2000000001a */
[--C-:B---3--:R-:W-:Y:S02]  /*0bf0*/  HADD2.F32 R13, -RZ, R10.reuse.H0_H0 ;  /* 0x2000000aff0d7230 */ /* 0x108fe40000004100 */
[----:B------:R-:W-:Y:S01]  /*0c00*/  FFMA R12, R15, R21, R12 ;  /* 0x000000150f0c7223 */ /* 0x000fe2000000000c */
[----:B------:R-:W-:Y:S02]  /*0c10*/  HADD2.F32 R15, -RZ, R10.H1_H1 ;  /* 0x3000000aff0f7230 */ /* 0x000fe40000004100 */
[----:B----4-:R-:W-:Y:S02]  /*0c20*/  HADD2.F32 R7, -RZ, R7.H0_H0 ;  /* 0x20000007ff077230 */ /* 0x010fe40000004100 */
[----:B-----5:R-:W-:Y:S02]  /*0c30*/  HADD2.F32 R24, -RZ, R24.H0_H0 ;  /* 0x20000018ff187230 */ /* 0x020fe40000004100 */
[----:B------:R-:W-:-:S02]  /*0c40*/  HADD2.F32 R10, -RZ, R11.H0_H0 ;  /* 0x2000000bff0a7230 */ /* 0x000fc40000004100 */
[----:B------:R-:W-:Y:S01]  /*0c50*/  FFMA R7, R13, R7, R26 ;  /* 0x000000070d077223 */ /* 0x000fe2000000001a */
[----:B------:R-:W-:Y:S02]  /*0c60*/  HADD2.F32 R11, -RZ, R11.H1_H1 ;  /* 0x3000000bff0b7230 */ /* 0x000fe40000004100 */
[----:B------:R-:W-:Y:S01]  /*0c70*/  FFMA R12, R15, R24, R12 ;  /* 0x000000180f0c7223 */ /* 0x000fe2000000000c */
[----:B------:R-:W-:Y:S02]  /*0c80*/  HADD2.F32 R23, -RZ, R23.H0_H0 ;  /* 0x20000017ff177230 */ /* 0x000fe40000004100 */
[----:B------:R-:W-:-:S03]  /*0c90*/  HADD2.F32 R25, -RZ, R25.H0_H0 ;  /* 0x20000019ff197230 */ /* 0x000fc60000004100 */
[----:B------:R-:W-:Y:S01]  /*0ca0*/  FFMA R21, R10, R23, R7 ;  /* 0x000000170a157223 */ /* 0x000fe20000000007 */
[----:B------:R-:W-:Y:S01]  /*0cb0*/  MOV R7, 0x1 ;  /* 0x0000000100077802 */ /* 0x000fe20000000f00 */
[----:B------:R-:W-:Y:S01]  /*0cc0*/  FFMA R22, R11, R25, R12 ;  /* 0x000000190b167223 */ /* 0x000fe2000000000c */
[----:B------:R-:W-:Y:S01]  /*0cd0*/  LEA R12, R3, R20, 0x5 ;  /* 0x00000014030c7211 */ /* 0x000fe200078e28ff */
[----:B------:R-:W-:Y:S06]  /*0ce0*/  BAR.SYNC.DEFER_BLOCKING 0x0 ;  /* 0x0000000000007b1d */ /* 0x000fec0000010000 */
[----:B------:R-:W-:Y:S05]  /*0cf0*/  BRA.U !UP0, `(.L_x_0) ;  /* 0x0000000908b07547 */ /* 0x000fea000b800000 */
[----:B------:R-:W-:Y:S01]  /*0d00*/  HFMA2 R24, -RZ, RZ, 0, 5.9604644775390625e-08 ;  /* 0x00000001ff187431 */ /* 0x000fe200000001ff */
[----:B------:R-:W-:Y:S01]  /*0d10*/  MOV R10, R17 ;  /* 0x00000011000a7202 */ /* 0x000fe20000000f00 */
[----:B------:R-:W0:Y:S01]  /*0d20*/  LDCU UR6, c[0x0][0x3a0] ;  /* 0x00007400ff0677ac */ /* 0x000e220008000800 */
[----:B------:R-:W-:Y:S01]  /*0d30*/  MOV R11, R16 ;  /* 0x00000010000b7202 */ /* 0x000fe20000000f00 */
[----:B------:R-:W1:Y:S06]  /*0d40*/  LDCU UR8, c[0x0][0x398] ;  /* 0x00007300ff0877ac */ /* 0x000e6c0008000800 */
.L_x_1:
[----:B------:R-:W2:Y:S01]  /*0d50*/  LDC R3, c[0x0][0x39c] ;  /* 0x0000e700ff037b82 */ /* 0x000ea20000000800 */
[----:B------:R-:W-:Y:S02]  /*0d60*/  IADD3 R10, PT, PT, R10, 0x20, RZ ;  /* 0x000000200a0a7810 */ /* 0x000fe40007ffe0ff */
[----:B------:R-:W-:Y:S02]  /*0d70*/  IADD3 R8, PT, PT, R8, 0x20, RZ ;  /* 0x0000002008087810 */ /* 0x000fe40007ffe0ff */
[----:B0-----:R-:W-:Y:S02]  /*0d80*/  ISETP.GE.AND P0, PT, R10, UR6, PT ;  /* 0x000000060a007c0c */ /* 0x001fe4000bf06270 */
[----:B------:R-:W-:Y:S02]  /*0d90*/  ISETP.GE.AND P1, PT, R8, UR6, PT ;  /* 0x0000000608007c0c */ /* 0x000fe4000bf26270 */
[----:B-1----:R-:W-:Y:S02]  /*0da0*/  ISETP.GE.OR P0, PT, R19, UR8, P0 ;  /* 0x0000000813007c0c */ /* 0x002fe40008706670 */
[----:B------:R-:W-:-:S11]  /*0db0*/  IADD3 R11, PT, PT, R11, 0x20, RZ ;  /* 0x000000200b0b7810 */ /* 0x000fd60007ffe0ff */
[----:B------:R-:W0:Y:S01]  /*0dc0*/  @!P0 LDC.64 R16, c[0x0][0x380] ;  /* 0x0000e000ff108b82 */ /* 0x000e220000000a00 */
[----:B--2---:R-:W-:-:S13]  /*0dd0*/  ISETP.GE.OR P1, PT, R18, R3, P1 ;  /* 0x000000031200720c */ /* 0x004fda0000f26670 */
[----:B------:R-:W1:Y:S01]  /*0de0*/  @!P1 LDC.64 R14, c[0x0][0x388] ;  /* 0x0000e200ff0e9b82 */ /* 0x000e620000000a00 */
[----:B0-----:R-:W-:-:S05]  /*0df0*/  @!P0 IMAD.WIDE.U32 R16, R11, 0x2, R16 ;  /* 0x000000020b108825 */ /* 0x001fca00078e0010 */
[----:B------:R-:W2:Y:S01]  /*0e00*/  @!P0 LDG.E.U16.CONSTANT R25, desc[UR10][R16.64] ;  /* 0x0000000a10198981 */ /* 0x000ea2000c1e9500 */
[----:B-1----:R-:W-:-:S05]  /*0e10*/  @!P1 IMAD.WIDE R14, R12, 0x2, R14 ;  /* 0x000000020c0e9825 */ /* 0x002fca00078e020e */
[----:B------:R-:W3:Y:S01]  /*0e20*/  @!P1 LDG.E.U16.CONSTANT R27, desc[UR10][R14.64] ;  /* 0x0000000a0e1b9981 */ /* 0x000ee2000c1e9500 */
[C---:B------:R-:W-:Y:S01]  /*0e30*/  LOP3.LUT R7, R24.reuse, 0x1, RZ, 0x3c, !PT ;  /* 0x0000000118077812 */ /* 0x040fe200078e3cff */
[----:B------:R-:W-:Y:S01]  /*0e40*/  UIADD3 UR5, UPT, UPT, UR5, 0x1, URZ ;  /* 0x0000000105057890 */ /* 0x000fe2000fffe0ff */
[----:B------:R-:W-:Y:S02]  /*0e50*/  LEA R20, R24, R5, 0xb ;  /* 0x0000000518147211 */ /* 0x000fe400078e58ff */
[CC--:B------:R-:W-:Y:S01]  /*0e60*/  @!P0 LEA R26, R7.reuse, R4.reuse, 0xb ;  /* 0x00000004071a8211 */ /* 0x0c0fe200078e58ff */
[----:B------:R-:W-:Y:S01]  /*0e70*/  UISETP.NE.AND UP0, UPT, UR5, -0x1, UPT ;  /* 0xffffffff0500788c */ /* 0x000fe2000bf05270 */
[C---:B------:R-:W-:Y:S02]  /*0e80*/  @P0 LEA R29, R7.reuse, R4, 0xb ;  /* 0x00000004071d0211 */ /* 0x040fe400078e58ff */
[CC--:B------:R-:W-:Y:S02]  /*0e90*/  @!P1 LEA R28, R7.reuse, R6.reuse, 0xb ;  /* 0x00000006071c9211 */ /* 0x0c0fe400078e58ff */
[----:B------:R-:W-:-:S02]  /*0ea0*/  @P1 LEA R14, R7, R6, 0xb ;  /* 0x00000006070e1211 */ /* 0x000fc400078e58ff */
[----:B------:R-:W-:Y:S02]  /*0eb0*/  LEA R13, R24, R9, 0xb ;  /* 0x00000009180d7211 */ /* 0x000fe400078e58ff */
[----:B------:R-:W-:Y:S01]  /*0ec0*/  LEA R12, R3, R12, 0x5 ;  /* 0x0000000c030c7211 */ /* 0x000fe200078e28ff */
[----:B--2---:R-:W-:Y:S04]  /*0ed0*/  @!P0 STS.U16 [R26], R25 ;  /* 0x000000191a008388 */ /* 0x004fe80000000400 */
[----:B------:R-:W-:Y:S04]  /*0ee0*/  @P0 STS.U16 [R29], RZ ;  /* 0x000000ff1d000388 */ /* 0x000fe80000000400 */
[----:B---3--:R-:W-:Y:S04]  /*0ef0*/  @!P1 STS.U16 [R28], R27 ;  /* 0x0000001b1c009388 */ /* 0x008fe80000000400 */
[----:B------:R-:W-:Y:S04]  /*0f00*/  @P1 STS.U16 [R14], RZ ;  /* 0x000000ff0e001388 */ /* 0x000fe80000000400 */
[----:B------:R-:W0:Y:S04]  /*0f10*/  LDS.64 R16, [R20] ;  /* 0x0000000014107984 */ /* 0x000e280000000a00 */
[----:B------:R-:W1:Y:S04]  /*0f20*/  LDS.U16 R23, [R13+0x40] ;  /* 0x000040000d177984 */ /* 0x000e680000000400 */
[----:B------:R-:W2:Y:S04]  /*0f30*/  LDS.U16 R14, [R13] ;  /* 0x000000000d0e7984 */ /* 0x000ea80000000400 */
[----:B------:R-:W3:Y:S01]  /*0f40*/  LDS.U16 R24, [R13+0x80] ;  /* 0x000080000d187984 */ /* 0x000ee20000000400 */
[----:B0-----:R-:W-:-:S02]  /*0f50*/  HADD2.F32 R15, -RZ, R16.H1_H1 ;  /* 0x30000010ff0f7230 */ /* 0x001fc40000004100 */
[----:B------:R-:W-:Y:S02]  /*0f60*/  HADD2.F32 R26, -RZ, R16.H0_H0 ;  /* 0x20000010ff1a7230 */ /* 0x000fe40000004100 */
[----:B-1----:R-:W-:Y:S01]  /*0f70*/  HADD2.F32 R25, -RZ, R23.H0_H0 ;  /* 0x20000017ff197230 */ /* 0x002fe20000004100 */
[----:B------:R-:W0:Y:S04]  /*0f80*/  LDS.U16 R16, [R13+0x100] ;  /* 0x000100000d107984 */ /* 0x000e280000000400 */
[----:B------:R-:W1:Y:S01]  /*0f90*/  LDS.U16 R23, [R13+0xc0] ;  /* 0x0000c0000d177984 */ /* 0x000e620000000400 */
[----:B------:R-:W-:Y:S01]  /*0fa0*/  FFMA R22, R15, R25, R22 ;  /* 0x000000190f167223 */ /* 0x000fe20000000016 */
[----:B--2---:R-:W-:Y:S02]  /*0fb0*/  HADD2.F32 R25, -RZ, R14.H0_H0 ;  /* 0x2000000eff197230 */ /* 0x004fe40000004100 */
[----:B------:R-:W2:Y:S01]  /*0fc0*/  LDS.64 R14, [R20+0x8] ;  /* 0x00000800140e7984 */ /* 0x000ea20000000a00 */
[----:B---3--:R-:W-:-:S02]  /*0fd0*/  HADD2.F32 R24, -RZ, R24.H0_H0 ;  /* 0x20000018ff187230 */ /* 0x008fc40000004100 */
[----:B------:R-:W-:Y:S01]  /*0fe0*/  FFMA R26, R26, R25, R21 ;  /* 0x000000191a1a7223 */ /* 0x000fe20000000015 */
[--C-:B------:R-:W-:Y:S01]  /*0ff0*/  HADD2.F32 R21, -RZ, R17.reuse.H0_H0 ;  /* 0x20000011ff157230 */ /* 0x100fe20000004100 */
[----:B------:R-:W3:Y:S01]  /*1000*/  LDS.U16 R25, [R13+0x140] ;  /* 0x000140000d197984 */ /* 0x000ee20000000400 */
[----:B------:R-:W-:-:S03]  /*1010*/  HADD2.F32 R17, -RZ, R17.H1_H1 ;  /* 0x30000011ff117230 */ /* 0x000fc60000004100 */
[----:B------:R-:W-:Y:S02]  /*1020*/  FFMA R24, R21, R24, R26 ;  /* 0x0000001815187223 */ /* 0x000fe4000000001a */
[----:B------:R-:W4:Y:S01]  /*1030*/  LDS.U16 R21, [R13+0x180] ;  /* 0x000180000d157984 */ /* 0x000f220000000400 */
[----:B0-----:R-:W-:Y:S02]  /*1040*/  HADD2.F32 R16, -RZ, R16.H0_H0 ;  /* 0x20000010ff107230 */ /* 0x001fe40000004100 */
[----:B-1----:R-:W-:Y:S02]  /*1050*/  HADD2.F32 R23, -RZ, R23.H0_H0 ;  /* 0x20000017ff177230 */ /* 0x002fe40000004100 */
[----:B--2---:R-:W-:-:S03]  /*1060*/  HADD2.F32 R28, -RZ, R15.H1_H1 ;  /* 0x3000000fff1c7230 */ /* 0x004fc60000004100 */
[----:B------:R-:W-:Y:S01]  /*1070*/  FFMA R23, R17, R23, R22 ;  /* 0x0000001711177223 */ /* 0x000fe20000000016 */
[--C-:B------:R-:W-:Y:S01]  /*1080*/  HADD2.F32 R17, -RZ, R14.reuse.H0_H0 ;  /* 0x2000000eff117230 */ /* 0x100fe20000004100 */
[----:B------:R-:W0:Y:S01]  /*1090*/  LDS.U16 R22, [R13+0x1c0] ;  /* 0x0001c0000d167984 */ /* 0x000e220000000400 */
[----:B------:R-:W-:Y:S02]  /*10a0*/  HADD2.F32 R14, -RZ, R14.H1_H1 ;  /* 0x3000000eff0e7230 */ /* 0x000fe40000004100 */
[----:B---3--:R-:W-:Y:S02]  /*10b0*/  HADD2.F32 R25, -RZ, R25.H0_H0 ;  /* 0x20000019ff197230 */ /* 0x008fe40000004100 */
[----:B------:R-:W-:Y:S02]  /*10c0*/  FFMA R26, R17, R16, R24 ;  /* 0x00000010111a7223 */ /* 0x000fe40000000018 */
[----:B------:R-:W1:Y:S01]  /*10d0*/  LDS.64 R16, [R20+0x10] ;  /* 0x0000100014107984 */ /* 0x000e620000000a00 */
[----:B------:R-:W-:Y:S01]  /*10e0*/  FFMA R23, R14, R25, R23 ;  /* 0x000000190e177223 */ /* 0x000fe20000000017 */
[----:B----4-:R-:W-:-:S02]  /*10f0*/  HADD2.F32 R25, -RZ, R21.H0_H0 ;  /* 0x20000015ff197230 */ /* 0x010fc40000004100 */
[----:B------:R-:W2:Y:S01]  /*1100*/  LDS.U16 R24, [R13+0x200] ;  /* 0x000200000d187984 */ /* 0x000ea20000000400 */
[----:B------:R-:W-:-:S03]  /*1110*/  HADD2.F32 R21, -RZ, R15.H0_H0 ;  /* 0x2000000fff157230 */ /* 0x000fc60000004100 */
[----:B------:R-:W3:Y:S02]  /*1120*/  LDS.U16 R14, [R13+0x240] ;  /* 0x000240000d0e7984 */ /* 0x000ee40000000400 */
[----:B------:R-:W-:Y:S02]  /*1130*/  FFMA R26, R21, R25, R26 ;  /* 0x00000019151a7223 */ /* 0x000fe4000000001a */
[----:B------:R-:W4:Y:S01]  /*1140*/  LDS.U16 R21, [R13+0x280] ;  /* 0x000280000d157984 */ /* 0x000f220000000400 */
[----:B0-----:R-:W-:-:S05]  /*1150*/  HADD2.F32 R22, -RZ, R22.H0_H0 ;  /* 0x20000016ff167230 */ /* 0x001fca0000004100 */
[----:B------:R-:W-:Y:S01]  /*1160*/  FFMA R23, R28, R22, R23 ;  /* 0x000000161c177223 */ /* 0x000fe20000000017 */
[--C-:B-1----:R-:W-:Y:S01]  /*1170*/  HADD2.F32 R15, -RZ, R16.reuse.H0_H0 ;  /* 0x20000010ff0f7230 */ /* 0x102fe20000004100 */
[----:B------:R-:W0:Y:S01]  /*1180*/  LDS.U16 R22, [R13+0x2c0] ;  /* 0x0002c0000d167984 */ /* 0x000e220000000400 */
[----:B------:R-:W-:Y:S02]  /*1190*/  HADD2.F32 R16, -RZ, R16.H1_H1 ;  /* 0x30000010ff107230 */ /* 0x000fe40000004100 */
[----:B--2---:R-:W-:Y:S02]  /*11a0*/  HADD2.F32 R24, -RZ, R24.H0_H0 ;  /* 0x20000018ff187230 */ /* 0x004fe40000004100 */
[----:B------:R-:W-:Y:S02]  /*11b0*/  HADD2.F32 R28, -RZ, R17.H1_H1 ;  /* 0x30000011ff1c7230 */ /* 0x000fe40000004100 */
[----:B---3--:R-:W-:Y:S02]  /*11c0*/  HADD2.F32 R25, -RZ, R14.H0_H0 ;  /* 0x2000000eff197230 */ /* 0x008fe40000004100 */
[----:B------:R-:W-:-:S02]  /*11d0*/  FFMA R26, R15, R24, R26 ;  /* 0x000000180f1a7223 */ /* 0x000fc4000000001a */
[----:B------:R-:W1:Y:S01]  /*11e0*/  LDS.64 R14, [R20+0x18] ;  /* 0x00001800140e7984 */ /* 0x000e620000000a00 */
[----:B------:R-:W-:Y:S01]  /*11f0*/  FFMA R23, R16, R25, R23 ;  /* 0x0000001910177223 */ /* 0x000fe20000000017 */
[----:B----4-:R-:W-:Y:S02]  /*1200*/  HADD2.F32 R25, -RZ, R21.H0_H0 ;  /* 0x20000015ff197230 */ /* 0x010fe40000004100 */
[----:B------:R-:W2:Y:S01]  /*1210*/  LDS.U16 R24, [R13+0x300] ;  /* 0x000300000d187984 */ /* 0x000ea20000000400 */
[----:B------:R-:W-:-:S03]  /*1220*/  HADD2.F32 R21, -RZ, R17.H0_H0 ;  /* 0x20000011ff157230 */ /* 0x000fc60000004100 */
[----:B------:R-:W3:Y:S02]  /*1230*/  LDS.U16 R16, [R13+0x340] ;  /* 0x000340000d107984 */ /* 0x000ee40000000400 */
[----:B------:R-:W-:Y:S02]  /*1240*/  FFMA R26, R21, R25, R26 ;  /* 0x00000019151a7223 */ /* 0x000fe4000000001a */
[----:B------:R-:W4:Y:S01]  /*1250*/  LDS.U16 R21, [R13+0x380] ;  /* 0x000380000d157984 */ /* 0x000f220000000400 */
[----:B0-----:R-:W-:-:S05]  /*1260*/  HADD2.F32 R22, -RZ, R22.H0_H0 ;  /* 0x20000016ff167230 */ /* 0x001fca0000004100 */
[----:B------:R-:W-:Y:S02]  /*1270*/  FFMA R23, R28, R22, R23 ;  /* 0x000000161c177223 */ /* 0x000fe40000000017 */
[----:B------:R-:W0:Y:S01]  /*1280*/  LDS.U16 R22, [R13+0x3c0] ;  /* 0x0003c0000d167984 */ /* 0x000e220000000400 */
[--C-:B-1----:R-:W-:Y:S02]  /*1290*/  HADD2.F32 R17, -RZ, R14.reuse.H0_H0 ;  /* 0x2000000eff117230 */ /* 0x102fe40000004100 */
[----:B------:R-:W-:Y:S02]  /*12a0*/  HADD2.F32 R14, -RZ, R14.H1_H1 ;  /* 0x3000000eff0e7230 */ /* 0x000fe40000004100 */
[----:B--2---:R-:W-:Y:S02]  /*12b0*/  HADD2.F32 R24, -RZ, R24.H0_H0 ;  /* 0x20000018ff187230 */ /* 0x004fe40000004100 */
[----:B------:R-:W-:Y:S02]  /*12c0*/  HADD2.F32 R28, -RZ, R15.H1_H1 ;  /* 0x3000000fff1c7230 */ /* 0x000fe40000004100 */
[----:B---3--:R-:W-:-:S02]  /*12d0*/  HADD2.F32 R25, -RZ, R16.H0_H0 ;  /* 0x20000010ff197230 */ /* 0x008fc40000004100 */
[----:B------:R-:W-:Y:S02]  /*12e0*/  FFMA R26, R17, R24, R26 ;  /* 0x00000018111a7223 */ /* 0x000fe4000000001a */
        /* <DEDUP_REMOVED lines=48> */
[----:B------:R-:W-:Y:S02]  /*15f0*/  HADD2.F32 R28, -RZ, R17.H0_H0 ;  /* 0x20000011ff1c7230 */ /* 0x000fe40000004100 */
[----:B---3--:R-:W-:-:S02]  /*1600*/  HADD2.F32 R27, -RZ, R14.H0_H0 ;  /* 0x2000000eff1b7230 */ /* 0x008fc40000004100 */
[----:B------:R-:W-:Y:S01]  /*1610*/  FFMA R23, R23, R24, R26 ;  /* 0x0000001817177223 */ /* 0x000fe2000000001a */
[----:B------:R-:W1:Y:S01]  /*1620*/  LDS.64 R14, [R20+0x38] ;  /* 0x00003800140e7984 */ /* 0x000e620000000a00 */
[----:B----4-:R-:W-:Y:S02]  /*1630*/  HADD2.F32 R21, -RZ, R21.H0_H0 ;  /* 0x20000015ff157230 */ /* 0x010fe40000004100 */
[----:B------:R-:W-:Y:S01]  /*1640*/  FFMA R27, R16, R27, R25 ;  /* 0x0000001b101b7223 */ /* 0x000fe20000000019 */
[----:B------:R-:W2:Y:S02]  /*1650*/  LDS.U16 R26, [R13+0x700] ;  /* 0x000700000d1a7984 */ /* 0x000ea40000000400 */
[----:B------:R-:W-:Y:S02]  /*1660*/  FFMA R23, R28, R21, R23 ;  /* 0x000000151c177223 */ /* 0x000fe40000000017 */
[----:B------:R-:W3:Y:S01]  /*1670*/  LDS.U16 R24, [R13+0x740] ;  /* 0x000740000d187984 */ /* 0x000ee20000000400 */
[----:B------:R-:W-:-:S03]  /*1680*/  HADD2.F32 R28, -RZ, R17.H1_H1 ;  /* 0x30000011ff1c7230 */ /* 0x000fc60000004100 */
[----:B------:R-:W4:Y:S01]  /*1690*/  LDS.U16 R16, [R13+0x780] ;  /* 0x000780000d107984 */ /* 0x000f220000000400 */
[----:B0-----:R-:W-:-:S03]  /*16a0*/  HADD2.F32 R22, -RZ, R22.H0_H0 ;  /* 0x20000016ff167230 */ /* 0x001fc60000004100 */
[----:B------:R-:W0:Y:S02]  /*16b0*/  LDS.U16 R25, [R13+0x7c0] ;  /* 0x0007c0000d197984 */ /* 0x000e240000000400 */
[----:B------:R-:W-:Y:S01]  /*16c0*/  FFMA R27, R28, R22, R27 ;  /* 0x000000161c1b7223 */ /* 0x000fe2000000001b */
[--C-:B-1----:R-:W-:Y:S02]  /*16d0*/  HADD2.F32 R20, -RZ, R14.reuse.H0_H0 ;  /* 0x2000000eff147230 */ /* 0x102fe40000004100 */
[----:B------:R-:W-:Y:S02]  /*16e0*/  HADD2.F32 R14, -RZ, R14.H1_H1 ;  /* 0x3000000eff0e7230 */ /* 0x000fe40000004100 */
[----:B--2---:R-:W-:Y:S02]  /*16f0*/  HADD2.F32 R26, -RZ, R26.H0_H0 ;  /* 0x2000001aff1a7230 */ /* 0x004fe40000004100 */
[----:B------:R-:W-:Y:S02]  /*1700*/  HADD2.F32 R21, -RZ, R15.H0_H0 ;  /* 0x2000000fff157230 */ /* 0x000fe40000004100 */
[----:B---3--:R-:W-:-:S02]  /*1710*/  HADD2.F32 R24, -RZ, R24.H0_H0 ;  /* 0x20000018ff187230 */ /* 0x008fc40000004100 */
[----:B------:R-:W-:Y:S01]  /*1720*/  FFMA R20, R20, R26, R23 ;  /* 0x0000001a14147223 */ /* 0x000fe20000000017 */
[----:B------:R-:W-:Y:S02]  /*1730*/  HADD2.F32 R15, -RZ, R15.H1_H1 ;  /* 0x3000000fff0f7230 */ /* 0x000fe40000004100 */
[----:B----4-:R-:W-:Y:S02]  /*1740*/  HADD2.F32 R16, -RZ, R16.H0_H0 ;  /* 0x20000010ff107230 */ /* 0x010fe40000004100 */
[----:B------:R-:W-:Y:S01]  /*1750*/  FFMA R14, R14, R24, R27 ;  /* 0x000000180e0e7223 */ /* 0x000fe2000000001b */
[----:B------:R-:W-:Y:S01]  /*1760*/  MOV R24, R7 ;  /* 0x0000000700187202 */ /* 0x000fe20000000f00 */
[----:B0-----:R-:W-:Y:S02]  /*1770*/  HADD2.F32 R25, -RZ, R25.H0_H0 ;  /* 0x20000019ff197230 */ /* 0x001fe40000004100 */
[----:B------:R-:W-:-:S03]  /*1780*/  FFMA R21, R21, R16, R20 ;  /* 0x0000001015157223 */ /* 0x000fc60000000014 */
[----:B------:R-:W-:Y:S01]  /*1790*/  FFMA R22, R15, R25, R14 ;  /* 0x000000190f167223 */ /* 0x000fe2000000000e */
[----:B------:R-:W-:Y:S06]  /*17a0*/  BAR.SYNC.DEFER_BLOCKING 0x0 ;  /* 0x0000000000007b1d */ /* 0x000fec0000010000 */
[----:B------:R-:W-:Y:S05]  /*17b0*/  BRA.U UP0, `(.L_x_1) ;  /* 0xfffffff500647547 */ /* 0x000fea000b83ffff */
.L_x_0:
[----:B------:R-:W1:Y:S01]  /*17c0*/  S2R R5, SR_CgaCtaId ;  /* 0x0000000000057919 */ /* 0x000e620000008800 */
[----:B0-----:R-:W-:Y:S02]  /*17d0*/  MOV R4, 0x400 ;  /* 0x0000040000047802 */ /* 0x001fe40000000f00 */
[----:B------:R-:W-:Y:S02]  /*17e0*/  ISETP.GE.AND P0, PT, R18, R3, PT ;  /* 0x000000031200720c */ /* 0x000fe40003f06270 */
[----:B------:R-:W-:Y:S02]  /*17f0*/  IADD3 R4, PT, PT, R4, 0x1000, RZ ;  /* 0x0000100004047810 */ /* 0x000fe40007ffe0ff */
[----:B------:R-:W-:Y:S02]  /*1800*/  ISETP.LT.AND P0, PT, R19, UR8, !P0 ;  /* 0x0000000813007c0c */ /* 0x000fe4000c701270 */
[----:B-1----:R-:W-:Y:S02]  /*1810*/  LEA R4, R5, R4, 0x18 ;  /* 0x0000000405047211 */ /* 0x002fe400078ec0ff */
[----:B------:R-:W-:-:S02]  /*1820*/  LEA R5, R7, UR4, 0xb ;  /* 0x0000000407057c11 */ /* 0x000fc4000f8e58ff */
[----:B------:R-:W-:Y:S02]  /*1830*/  LEA R7, R7, R4, 0xb ;  /* 0x0000000407077211 */ /* 0x000fe400078e58ff */
[----:B------:R-:W-:Y:S02]  /*1840*/  LEA R0, R0, R5, 0x6 ;  /* 0x0000000500007211 */ /* 0x000fe400078e30ff */
[----:B------:R-:W-:-:S03]  /*1850*/  LEA R2, R2, R7, 0x1 ;  /* 0x0000000702027211 */ /* 0x000fc600078e08ff */
[----:B------:R-:W0:Y:S04]  /*1860*/  LDS.64 R8, [R0] ;  /* 0x0000000000087984 */ /* 0x000e280000000a00 */
[----:B------:R-:W1:Y:S04]  /*1870*/  LDS.U16 R17, [R2] ;  /* 0x0000000002117984 */ /* 0x000e680000000400 */
[----:B------:R-:W2:Y:S04]  /*1880*/  LDS.U16 R20, [R2+0x40] ;  /* 0x0000400002147984 */ /* 0x000ea80000000400 */
[----:B------:R-:W3:Y:S04]  /*1890*/  LDS.U16 R12, [R2+0x80] ;  /* 0x00008000020c7984 */ /* 0x000ee80000000400 */
[----:B------:R-:W4:Y:S04]  /*18a0*/  LDS.U16 R11, [R2+0xc0] ;  /* 0x0000c000020b7984 */ /* 0x000f280000000400 */
[----:B------:R-:W5:Y:S04]  /*18b0*/  LDS.U16 R10, [R2+0x100] ;  /* 0x00010000020a7984 */ /* 0x000f680000000400 */
[----:B------:R-:W5:Y:S04]  /*18c0*/  LDS.64 R6, [R0+0x8] ;  /* 0x0000080000067984 */ /* 0x000f680000000a00 */
[----:B------:R-:W5:Y:S04]  /*18d0*/  LDS.U16 R13, [R2+0x140] ;  /* 0x00014000020d7984 */ /* 0x000f680000000400 */
[----:B------:R-:W5:Y:S04]  /*18e0*/  LDS.U16 R23, [R2+0x180] ;  /* 0x0001800002177984 */ /* 0x000f680000000400 */
[----:B------:R-:W5:Y:S04]  /*18f0*/  LDS.U16 R14, [R2+0x1c0] ;  /* 0x0001c000020e7984 */ /* 0x000f680000000400 */
[----:B------:R-:W5:Y:S01]  /*1900*/  LDS.U16 R15, [R2+0x200] ;  /* 0x00020000020f7984 */ /* 0x000f620000000400 */
[----:B0-----:R-:W-:-:S02]  /*1910*/  HADD2.F32 R16, -RZ, R8.H0_H0 ;  /* 0x20000008ff107230 */ /* 0x001fc40000004100 */
[----:B------:R-:W-:Y:S01]  /*1920*/  HADD2.F32 R25, -RZ, R8.H1_H1 ;  /* 0x30000008ff197230 */ /* 0x000fe20000004100 */
[----:B------:R-:W0:Y:S01]  /*1930*/  LDS.64 R4, [R0+0x10] ;  /* 0x0000100000047984 */ /* 0x000e220000000a00 */
[----:B-1----:R-:W-:Y:S02]  /*1940*/  HADD2.F32 R17, -RZ, R17.H0_H0 ;  /* 0x20000011ff117230 */ /* 0x002fe40000004100 */
[--C-:B------:R-:W-:Y:S02]  /*1950*/  HADD2.F32 R8, -RZ, R9.reuse.H0_H0 ;  /* 0x20000009ff087230 */ /* 0x100fe40000004100 */
[----:B--2---:R-:W-:Y:S02]  /*1960*/  HADD2.F32 R20, -RZ, R20.H0_H0 ;  /* 0x20000014ff147230 */ /* 0x004fe40000004100 */
[----:B------:R-:W-:Y:S01]  /*1970*/  FFMA R21, R16, R17, R21 ;  /* 0x0000001110157223 */ /* 0x000fe20000000015 */
[----:B------:R-:W-:Y:S01]  /*1980*/  HADD2.F32 R9, -RZ, R9.H1_H1 ;  /* 0x30000009ff097230 */ /* 0x000fe20000004100 */
[----:B------:R-:W1:Y:S01]  /*1990*/  LDS.U16 R16, [R2+0x240] ;  /* 0x0002400002107984 */ /* 0x000e620000000400 */
[----:B---3--:R-:W-:-:S02]  /*19a0*/  HADD2.F32 R12, -RZ, R12.H0_H0 ;  /* 0x2000000cff0c7230 */ /* 0x008fc40000004100 */
[----:B------:R-:W-:Y:S01]  /*19b0*/  FFMA R22, R25, R20, R22 ;  /* 0x0000001419167223 */ /* 0x000fe20000000016 */
[----:B----4-:R-:W-:Y:S01]  /*19c0*/  HADD2.F32 R11, -RZ, R11.H0_H0 ;  /* 0x2000000bff0b7230 */ /* 0x010fe20000004100 */
[----:B------:R-:W2:Y:S01]  /*19d0*/  LDS.U16 R17, [R2+0x280] ;  /* 0x0002800002117984 */ /* 0x000ea20000000400 */
[----:B------:R-:W-:-:S03]  /*19e0*/  FFMA R12, R8, R12, R21 ;  /* 0x0000000c080c7223 */ /* 0x000fc60000000015 */
[----:B------:R-:W3:Y:S01]  /*19f0*/  LDS.U16 R20, [R2+0x2c0] ;  /* 0x0002c00002147984 */ /* 0x000ee20000000400 */
[----:B------:R-:W-:Y:S01]  /*1a00*/  FFMA R21, R9, R11, R22 ;  /* 0x0000000b09157223 */ /* 0x000fe20000000016 */
[----:B-----5:R-:W-:Y:S02]  /*1a10*/  HADD2.F32 R22, -RZ, R10.H0_H0 ;  /* 0x2000000aff167230 */ /* 0x020fe40000004100 */
[----:B------:R-:W4:Y:S01]  /*1a20*/  LDS.64 R8, [R0+0x18] ;  /* 0x0000180000087984 */ /* 0x000f220000000a00 */
[--C-:B------:R-:W-:Y:S02]  /*1a30*/  HADD2.F32 R25, -RZ, R6.reuse.H0_H0 ;  /* 0x20000006ff197230 */ /* 0x100fe40000004100 */
[----:B------:R-:W-:Y:S01]  /*1a40*/  HADD2.F32 R6, -RZ, R6.H1_H1 ;  /* 0x30000006ff067230 */ /* 0x000fe20000004100 */
[----:B------:R-:W5:Y:S01]  /*1a50*/  LDS.U16 R10, [R2+0x300] ;  /* 0x00030000020a7984 */ /* 0x000f620000000400 */
[----:B------:R-:W-:Y:S02]  /*1a60*/  HADD2.F32 R24, -RZ, R13.H0_H0 ;  /* 0x2000000dff187230 */ /* 0x000fe40000004100 */
[----:B------:R-:W-:Y:S01]  /*1a70*/  FFMA R22, R25, R22, R12 ;  /* 0x0000001619167223 */ /* 0x000fe2000000000c */
[----:B------:R-:W-:Y:S01]  /*1a80*/  HADD2.F32 R25, -RZ, R7.H0_H0 ;  /* 0x20000007ff197230 */ /* 0x000fe20000004100 */
[----:B------:R-:W5:Y:S01]  /*1a90*/  LDS.U16 R11, [R2+0x340] ;  /* 0x00034000020b7984 */ /* 0x000f620000000400 */
[----:B------:R-:W-:-:S02]  /*1aa0*/  HADD2.F32 R23, -RZ, R23.H0_H0 ;  /* 0x20000017ff177230 */ /* 0x000fc40000004100 */
[----:B------:R-:W-:Y:S01]  /*1ab0*/  FFMA R21, R6, R24, R21 ;  /* 0x0000001806157223 */ /* 0x000fe20000000015 */
[----:B------:R-:W-:Y:S01]  /*1ac0*/  HADD2.F32 R24, -RZ, R7.H1_H1 ;  /* 0x30000007ff187230 */ /* 0x000fe20000004100 */
[----:B------:R-:W5:Y:S01]  /*1ad0*/  LDS.U16 R12, [R2+0x380] ;  /* 0x00038000020c7984 */ /* 0x000f620000000400 */
[----:B------:R-:W-:Y:S02]  /*1ae0*/  HADD2.F32 R14, -RZ, R14.H0_H0 ;  /* 0x2000000eff0e7230 */ /* 0x000fe40000004100 */
[----:B------:R-:W-:Y:S01]  /*1af0*/  FFMA R22, R25, R23, R22 ;  /* 0x0000001719167223 */ /* 0x000fe20000000016 */
[----:B------:R-:W-:Y:S01]  /*1b00*/  HADD2.F32 R25, -RZ, R15.H0_H0 ;  /* 0x2000000fff197230 */ /* 0x000fe20000004100 */
[----:B------:R-:W5:Y:S01]  /*1b10*/  LDS.U16 R13, [R2+0x3c0] ;  /* 0x0003c000020d7984 */ /* 0x000f620000000400 */
[----:B------:R-:W-:Y:S01]  /*1b20*/  FFMA R24, R24, R14, R21 ;  /* 0x0000000e18187223 */ /* 0x000fe20000000015 */
[--C-:B0-----:R-:W-:Y:S02]  /*1b30*/  HADD2.F32 R23, -RZ, R4.reuse.H0_H0 ;  /* 0x20000004ff177230 */ /* 0x101fe40000004100 */
[----:B------:R-:W0:Y:S04]  /*1b40*/  LDS.64 R6, [R0+0x20] ;  /* 0x0000200000067984 */ /* 0x000e280000000a00 */
[----:B------:R-:W0:Y:S01]  /*1b50*/  LDS.U16 R15, [R2+0x400] ;  /* 0x00040000020f7984 */ /* 0x000e220000000400 */
[----:B------:R-:W-:Y:S01]  /*1b60*/  FFMA R21, R23, R25, R22 ;  /* 0x0000001917157223 */ /* 0x000fe20000000016 */
[----:B------:R-:W-:-:S02]  /*1b70*/  HADD2.F32 R23, -RZ, R4.H1_H1 ;  /* 0x30000004ff177230 */ /* 0x000fc40000004100 */
[----:B------:R-:W0:Y:S01]  /*1b80*/  LDS.U16 R14, [R2+0x440] ;  /* 0x00044000020e7984 */ /* 0x000e220000000400 */
[----:B-1----:R-:W-:Y:S02]  /*1b90*/  HADD2.F32 R16, -RZ, R16.H0_H0 ;  /* 0x20000010ff107230 */ /* 0x002fe40000004100 */
[--C-:B------:R-:W-:Y:S02]  /*1ba0*/  HADD2.F32 R4, -RZ, R5.reuse.H0_H0 ;  /* 0x20000005ff047230 */ /* 0x100fe40000004100 */
[----:B------:R-:W-:Y:S02]  /*1bb0*/  HADD2.F32 R22, -RZ, R5.H1_H1 ;  /* 0x30000005ff167230 */ /* 0x000fe40000004100 */
[----:B------:R-:W-:Y:S01]  /*1bc0*/  FFMA R23, R23, R16, R24 ;  /* 0x0000001017177223 */ /* 0x000fe20000000018 */
[----:B--2---:R-:W-:Y:S01]  /*1bd0*/  HADD2.F32 R5, -RZ, R17.H0_H0 ;  /* 0x20000011ff057230 */ /* 0x004fe20000004100 */
[----:B------:R-:W1:Y:S01]  /*1be0*/  LDS.U16 R16, [R2+0x4c0] ;  /* 0x0004c00002107984 */ /* 0x000e620000000400 */
[----:B---3--:R-:W-:-:S03]  /*1bf0*/  HADD2.F32 R20, -RZ, R20.H0_H0 ;  /* 0x20000014ff147230 */ /* 0x008fc60000004100 */
[----:B------:R-:W2:Y:S01]  /*1c00*/  LDS.U16 R17, [R2+0x480] ;  /* 0x0004800002117984 */ /* 0x000ea20000000400 */
[----:B----4-:R-:W-:Y:S02]  /*1c10*/  HADD2.F32 R24, -RZ, R8.H0_H0 ;  /* 0x20000008ff187230 */ /* 0x010fe40000004100 */
[----:B------:R-:W-:Y:S01]  /*1c20*/  FFMA R21, R4, R5, R21 ;  /* 0x0000000504157223 */ /* 0x000fe20000000015 */
[----:B------:R-:W-:Y:S01]  /*1c30*/  FFMA R22, R22, R20, R23 ;  /* 0x0000001416167223 */ /* 0x000fe20000000017 */
[----:B-----5:R-:W-:Y:S01]  /*1c40*/  HADD2.F32 R10, -RZ, R10.H0_H0 ;  /* 0x2000000aff0a7230 */ /* 0x020fe20000004100 */
[----:B------:R-:W3:Y:S01]  /*1c50*/  LDS.64 R4, [R0+0x28] ;  /* 0x0000280000047984 */ /* 0x000ee20000000a00 */
[----:B------:R-:W-:Y:S02]  /*1c60*/  HADD2.F32 R23, -RZ, R8.H1_H1 ;  /* 0x30000008ff177230 */ /* 0x000fe40000004100 */
[----:B------:R-:W-:Y:S02]  /*1c70*/  HADD2.F32 R11, -RZ, R11.H0_H0 ;  /* 0x2000000bff0b7230 */ /* 0x000fe40000004100 */
[----:B------:R-:W-:Y:S01]  /*1c80*/  FFMA R21, R24, R10, R21 ;  /* 0x0000000a18157223 */ /* 0x000fe20000000015 */
[----:B------:R-:W4:Y:S01]  /*1c90*/  LDS.U16 R20, [R2+0x500] ;  /* 0x0005000002147984 */ /* 0x000f220000000400 */
[----:B------:R-:W-:-:S02]  /*1ca0*/  HADD2.F32 R8, -RZ, R9.H0_H0 ;  /* 0x20000009ff087230 */ /* 0x000fc40000004100 */
[----:B------:R-:W-:Y:S01]  /*1cb0*/  FFMA R22, R23, R11, R22 ;  /* 0x0000000b17167223 */ /* 0x000fe20000000016 */
[----:B------:R-:W5:Y:S01]  /*1cc0*/  LDS.U16 R10, [R2+0x540] ;  /* 0x00054000020a7984 */ /* 0x000f620000000400 */
[----:B------:R-:W-:Y:S02]  /*1cd0*/  HADD2.F32 R23, -RZ, R12.H0_H0 ;  /* 0x2000000cff177230 */ /* 0x000fe40000004100 */
[----:B------:R-:W-:Y:S01]  /*1ce0*/  HADD2.F32 R9, -RZ, R9.H1_H1 ;  /* 0x30000009ff097230 */ /* 0x000fe20000004100 */
[----:B------:R-:W5:Y:S01]  /*1cf0*/  LDS.U16 R12, [R2+0x5c0] ;  /* 0x0005c000020c7984 */ /* 0x000f620000000400 */
[----:B------:R-:W-:Y:S02]  /*1d00*/  HADD2.F32 R13, -RZ, R13.H0_H0 ;  /* 0x2000000dff0d7230 */ /* 0x000fe40000004100 */
[----:B------:R-:W-:Y:S01]  /*1d10*/  FFMA R23, R8, R23, R21 ;  /* 0x0000001708177223 */ /* 0x000fe20000000015 */
[--C-:B0-----:R-:W-:Y:S01]  /*1d20*/  HADD2.F32 R24, -RZ, R6.reuse.H0_H0 ;  /* 0x20000006ff187230 */ /* 0x101fe20000004100 */
[----:B------:R-:W0:Y:S01]  /*1d30*/  LDS.U16 R11, [R2+0x580] ;  /* 0x00058000020b7984 */ /* 0x000e220000000400 */
[----:B------:R-:W-:-:S02]  /*1d40*/  HADD2.F32 R25, -RZ, R6.H1_H1 ;  /* 0x30000006ff197230 */ /* 0x000fc40000004100 */
[----:B------:R-:W-:Y:S01]  /*1d50*/  FFMA R22, R9, R13, R22 ;  /* 0x0000000d09167223 */ /* 0x000fe20000000016 */
[----:B------:R-:W-:Y:S01]  /*1d60*/  HADD2.F32 R15, -RZ, R15.H0_H0 ;  /* 0x2000000fff0f7230 */ /* 0x000fe20000004100 */
[----:B------:R-:W0:Y:S01]  /*1d70*/  LDS.64 R8, [R0+0x30] ;  /* 0x0000300000087984 */ /* 0x000e220000000a00 */
[----:B------:R-:W-:-:S03]  /*1d80*/  HADD2.F32 R6, -RZ, R14.H0_H0 ;  /* 0x2000000eff067230 */ /* 0x000fc60000004100 */
[----:B------:R-:W0:Y:S01]  /*1d90*/  LDS.U16 R13, [R2+0x600] ;  /* 0x00060000020d7984 */ /* 0x000e220000000400 */
[----:B------:R-:W-:Y:S01]  /*1da0*/  FFMA R23, R24, R15, R23 ;  /* 0x0000000f18177223 */ /* 0x000fe20000000017 */
[--C-:B------:R-:W-:Y:S02]  /*1db0*/  HADD2.F32 R24, -RZ, R7.reuse.H0_H0 ;  /* 0x20000007ff187230 */ /* 0x100fe40000004100 */
[----:B------:R-:W-:Y:S01]  /*1dc0*/  FFMA R22, R25, R6, R22 ;  /* 0x0000000619167223 */ /* 0x000fe20000000016 */
[----:B------:R-:W0:Y:S01]  /*1dd0*/  LDS.U16 R21, [R2+0x640] ;  /* 0x0006400002157984 */ /* 0x000e220000000400 */
[----:B------:R-:W-:Y:S02]  /*1de0*/  HADD2.F32 R25, -RZ, R7.H1_H1 ;  /* 0x30000007ff197230 */ /* 0x000fe40000004100 */
[----:B-1----:R-:W-:Y:S01]  /*1df0*/  HADD2.F32 R16, -RZ, R16.H0_H0 ;  /* 0x20000010ff107230 */ /* 0x002fe20000004100 */
[----:B------:R-:W1:Y:S01]  /*1e00*/  LDS.U16 R14, [R2+0x680] ;  /* 0x00068000020e7984 */ /* 0x000e620000000400 */
[----:B--2---:R-:W-:-:S03]  /*1e10*/  HADD2.F32 R17, -RZ, R17.H0_H0 ;  /* 0x20000011ff117230 */ /* 0x004fc60000004100 */
[----:B------:R-:W2:Y:S01]  /*1e20*/  LDS.U16 R15, [R2+0x6c0] ;  /* 0x0006c000020f7984 */ /* 0x000ea20000000400 */
[----:B------:R-:W-:Y:S01]  /*1e30*/  FFMA R16, R25, R16, R22 ;  /* 0x0000001019107223 */ /* 0x000fe20000000016 */
[----:B------:R-:W-:Y:S02]  /*1e40*/  FFMA R24, R24, R17, R23 ;  /* 0x0000001118187223 */ /* 0x000fe40000000017 */
[----:B------:R-:W2:Y:S01]  /*1e50*/  LDS.64 R6, [R0+0x38] ;  /* 0x0000380000067984 */ /* 0x000ea20000000a00 */
[--C-:B---3--:R-:W-:Y:S02]  /*1e60*/  HADD2.F32 R23, -RZ, R4.reuse.H1_H1 ;  /* 0x30000004ff177230 */ /* 0x108fe40000004100 */
[----:B------:R-:W-:Y:S01]  /*1e70*/  HADD2.F32 R25, -RZ, R4.H0_H0 ;  /* 0x20000004ff197230 */ /* 0x000fe20000004100 */
[----:B------:R-:W3:Y:S01]  /*1e80*/  LDS.U16 R0, [R2+0x740] ;  /* 0x0007400002007984 */ /* 0x000ee20000000400 */
[----:B----4-:R-:W-:Y:S02]  /*1e90*/  HADD2.F32 R20, -RZ, R20.H0_H0 ;  /* 0x20000014ff147230 */ /* 0x010fe40000004100 */
[----:B------:R-:W-:Y:S01]  /*1ea0*/  HADD2.F32 R17, -RZ, R5.H0_H0 ;  /* 0x20000005ff117230 */ /* 0x000fe20000004100 */
[----:B------:R-:W4:Y:S01]  /*1eb0*/  LDS.U16 R4, [R2+0x700] ;  /* 0x0007000002047984 */ /* 0x000f220000000400 */
[----:B-----5:R-:W-:-:S02]  /*1ec0*/  HADD2.F32 R22, -RZ, R10.H0_H0 ;  /* 0x2000000aff167230 */ /* 0x020fc40000004100 */
[----:B------:R-:W-:Y:S01]  /*1ed0*/  FFMA R24, R25, R20, R24 ;  /* 0x0000001419187223 */ /* 0x000fe20000000018 */
[----:B------:R-:W-:Y:S01]  /*1ee0*/  HADD2.F32 R5, -RZ, R5.H1_H1 ;  /* 0x30000005ff057230 */ /* 0x000fe20000004100 */
[----:B------:R-:W3:Y:S01]  /*1ef0*/  LDS.U16 R10, [R2+0x780] ;  /* 0x00078000020a7984 */ /* 0x000ee20000000400 */
[----:B------:R-:W-:Y:S02]  /*1f00*/  HADD2.F32 R12, -RZ, R12.H0_H0 ;  /* 0x2000000cff0c7230 */ /* 0x000fe40000004100 */
[----:B------:R-:W-:Y:S01]  /*1f10*/  FFMA R16, R23, R22, R16 ;  /* 0x0000001617107223 */ /* 0x000fe20000000010 */
[----:B0-----:R-:W-:Y:S01]  /*1f20*/  HADD2.F32 R11, -RZ, R11.H0_H0 ;  /* 0x2000000bff0b7230 */ /* 0x001fe20000004100 */
[----:B------:R0:W3:Y:S02]  /*1f30*/  LDS.U16 R20, [R2+0x7c0] ;  /* 0x0007c00002147984 */ /* 0x0000e40000000400 */
[----:B------:R-:W-:Y:S01]  /*1f40*/  FFMA R5, R5, R12, R16 ;  /* 0x0000000c05057223 */ /* 0x000fe20000000010 */
[----:B------:R-:W-:-:S02]  /*1f50*/  HADD2.F32 R12, -RZ, R8.H0_H0 ;  /* 0x20000008ff0c7230 */ /* 0x000fc40000004100 */
[----:B------:R-:W-:Y:S01]  /*1f60*/  FFMA R11, R17, R11, R24 ;  /* 0x0000000b110b7223 */ /* 0x000fe20000000018 */
[----:B------:R-:W-:Y:S02]  /*1f70*/  HADD2.F32 R8, -RZ, R8.H1_H1 ;  /* 0x30000008ff087230 */ /* 0x000fe40000004100 */
[----:B------:R-:W-:Y:S02]  /*1f80*/  HADD2.F32 R13, -RZ, R13.H0_H0 ;  /* 0x2000000dff0d7230 */ /* 0x000fe40000004100 */
[----:B------:R-:W-:Y:S02]  /*1f90*/  HADD2.F32 R16, -RZ, R9.H0_H0 ;  /* 0x20000009ff107230 */ /* 0x000fe40000004100 */
[----:B------:R-:W-:Y:S02]  /*1fa0*/  HADD2.F32 R21, -RZ, R21.H0_H0 ;  /* 0x20000015ff157230 */ /* 0x000fe40000004100 */
[----:B------:R-:W-:Y:S01]  /*1fb0*/  FFMA R11, R12, R13, R11 ;  /* 0x0000000d0c0b7223 */ /* 0x000fe2000000000b */
[----:B0-----:R-:W-:-:S02]  /*1fc0*/  HADD2.F32 R2, -RZ, R9.H1_H1 ;  /* 0x30000009ff027230 */ /* 0x001fc40000004100 */
[----:B-1----:R-:W-:Y:S02]  /*1fd0*/  HADD2.F32 R14, -RZ, R14.H0_H0 ;  /* 0x2000000eff0e7230 */ /* 0x002fe40000004100 */
[----:B------:R-:W-:Y:S01]  /*1fe0*/  FFMA R5, R8, R21, R5 ;  /* 0x0000001508057223 */ /* 0x000fe20000000005 */
[----:B--2---:R-:W-:Y:S02]  /*1ff0*/  HADD2.F32 R15, -RZ, R15.H0_H0 ;  /* 0x2000000fff0f7230 */ /* 0x004fe40000004100 */
[----:B------:R-:W-:Y:S01]  /*2000*/  FFMA R11, R16, R14, R11 ;  /* 0x0000000e100b7223 */ /* 0x000fe2000000000b */
[----:B------:R-:W-:Y:S02]  /*2010*/  HADD2.F32 R12, -RZ, R6.H0_H0 ;  /* 0x20000006ff0c7230 */ /* 0x000fe40000004100 */
[----:B------:R-:W-:Y:S01]  /*2020*/  FFMA R2, R2, R15, R5 ;  /* 0x0000000f02027223 */ /* 0x000fe20000000005 */
[----:B------:R-:W-:Y:S06]  /*2030*/  @!P0 EXIT ;  /* 0x000000000000894d */ /* 0x000fec0003800000 */
[----:B------:R-:W0:Y:S01]  /*2040*/  LDC.64 R8, c[0x0][0x390] ;  /* 0x0000e400ff087b82 */ /* 0x000e220000000a00 */
[----:B----4-:R-:W-:Y:S02]  /*2050*/  HADD2.F32 R4, -RZ, R4.H0_H0 ;  /* 0x20000004ff047230 */ /* 0x010fe40000004100 */
[----:B------:R-:W-:Y:S02]  /*2060*/  HADD2.F32 R5, -RZ, R6.H1_H1 ;  /* 0x30000006ff057230 */ /* 0x000fe40000004100 */
[----:B---3--:R-:W-:Y:S02]  /*2070*/  HADD2.F32 R0, -RZ, R0.H0_H0 ;  /* 0x20000000ff007230 */ /* 0x008fe40000004100 */
[----:B------:R-:W-:Y:S01]  /*2080*/  FFMA R4, R12, R4, R11 ;  /* 0x000000040c047223 */ /* 0x000fe2000000000b */
[--C-:B------:R-:W-:Y:S02]  /*2090*/  HADD2.F32 R13, -RZ, R7.reuse.H0_H0 ;  /* 0x20000007ff0d7230 */ /* 0x100fe40000004100 */
[----:B------:R-:W-:-:S02]  /*20a0*/  HADD2.F32 R7, -RZ, R7.H1_H1 ;  /* 0x30000007ff077230 */ /* 0x000fc40000004100 */
[----:B------:R-:W-:Y:S01]  /*20b0*/  FFMA R0, R5, R0, R2 ;  /* 0x0000000005007223 */ /* 0x000fe20000000002 */
[----:B------:R-:W-:Y:S02]  /*20c0*/  HADD2.F32 R10, -RZ, R10.H0_H0 ;  /* 0x2000000aff0a7230 */ /* 0x000fe40000004100 */
[----:B------:R-:W-:Y:S02]  /*20d0*/  HADD2.F32 R20, -RZ, R20.H0_H0 ;  /* 0x20000014ff147230 */ /* 0x000fe40000004100 */
[----:B------:R-:W-:Y:S02]  /*20e0*/  IMAD R3, R19, R3, R18 ;  /* 0x0000000313037224 */ /* 0x000fe400078e0212 */
[----:B------:R-:W-:Y:S01]  /*20f0*/  FFMA R4, R13, R10, R4 ;  /* 0x0000000a0d047223 */ /* 0x000fe20000000004 */
[----:B------:R-:W-:-:S04]  /*2100*/  FFMA R7, R7, R20, R0 ;  /* 0x0000001407077223 */ /* 0x000fc80000000000 */
[----:B------:R-:W-:Y:S01]  /*2110*/  FADD R0, R4, R7 ;  /* 0x0000000704007221 */ /* 0x000fe20000000000 */
[----:B0-----:R-:W-:-:S04]  /*2120*/  IMAD.WIDE R8, R3, 0x2, R8 ;  /* 0x0000000203087825 */ /* 0x001fc800078e0208 */
[----:B------:R-:W-:-:S05]  /*2130*/  F2FP.F16.F32.PACK_AB R0, RZ, R0 ;  /* 0x00000000ff00723e */ /* 0x000fca00000000ff */
[----:B------:R-:W-:Y:S01]  /*2140*/  STG.E.U16 desc[UR10][R8.64], R0 ;  /* 0x0000000008007986 */ /* 0x000fe2000c10150a */
[----:B------:R-:W-:Y:S05]  /*2150*/  EXIT ;  /* 0x000000000000794d */ /* 0x000fea0003800000 */
.L_x_2:
[----:B------:R-:W-:-:S00]  /*2160*/  BRA `(.L_x_2) ;  /* 0xfffffffc00fc7947 */ /* 0x000fc0000383ffff */
[----:B------:R-:W-:-:S00]  /*2170*/  NOP ;  /* 0x0000000000007918 */ /* 0x000fc00000000000 */
        /* <DEDUP_REMOVED lines=8> */
.L_x_3:


//--------------------- .nv.shared._Z15hgemm_optimizedPK6__halfS1_PS_iii --------------------------
	.section	.nv.shared._Z15hgemm_optimizedPK6__halfS1_PS_iii,"aw",@nobits
	.sectionflags	@""
	.align	2
.nv.shared._Z15hgemm_optimizedPK6__halfS1_PS_iii:
	.zero		9216


//--------------------- .nv.shared.reserved.0     --------------------------
	.section	.nv.shared.reserved.0,"aw",@nobits
	.weak		__nv_reservedSMEM_offset_0_alias
	.size		__nv_reservedSMEM_offset_0_alias, 0, 64
	.other		__nv_reservedSMEM_offset_0_alias,@"STO_CUDA_RESERVED_SHARED STV_DEFAULT"
__nv_reservedSMEM_offset_0_alias:
	.zero		0
	.zero		64


//--------------------- .nv.constant0._Z15hgemm_optimizedPK6__halfS1_PS_iii --------------------------
	.section	.nv.constant0._Z15hgemm_optimizedPK6__halfS1_PS_iii,"a",@progbits
	.sectionflags	@""
	.align	4
.nv.constant0._Z15hgemm_optimizedPK6__halfS1_PS_iii:
	.zero		932


//--------------------- SYMBOLS --------------------------

	.type		.nv.reservedSmem.offset0,@object
	.size		.nv.reservedSmem.offset0,0x4
	.type		.nv.reservedSmem.cap,@object
	.size		.nv.reservedSmem.cap,0x4
